//
// Generated by NVIDIA NVVM Compiler
//
// Compiler Build ID: CL-36424714
// Cuda compilation tools, release 13.0, V13.0.88
// Based on NVVM 20.0.0
//

.version 9.0
.target sm_100
.address_size 64

	// .globl	_Z33extract_semantic_embedding_kernelPKfPfii
// _ZZ33compute_venn_intersections_kernelPKfPfiifE10shared_dot has been demoted
// _ZZ33compute_venn_intersections_kernelPKfPfiifE13shared_norm_a has been demoted
// _ZZ33compute_venn_intersections_kernelPKfPfiifE13shared_norm_b has been demoted

.visible .entry _Z33extract_semantic_embedding_kernelPKfPfii(
	.param .u64 .ptr .align 1 _Z33extract_semantic_embedding_kernelPKfPfii_param_0,
	.param .u64 .ptr .align 1 _Z33extract_semantic_embedding_kernelPKfPfii_param_1,
	.param .u32 _Z33extract_semantic_embedding_kernelPKfPfii_param_2,
	.param .u32 _Z33extract_semantic_embedding_kernelPKfPfii_param_3
)
{
	.reg .pred 	%p<11>;
	.reg .b32 	%r<38>;
	.reg .b32 	%f<85>;
	.reg .b64 	%rd<43>;

	ld.param.u64 	%rd3, [_Z33extract_semantic_embedding_kernelPKfPfii_param_0];
	ld.param.u64 	%rd2, [_Z33extract_semantic_embedding_kernelPKfPfii_param_1];
	ld.param.u32 	%r23, [_Z33extract_semantic_embedding_kernelPKfPfii_param_2];
	ld.param.u32 	%r24, [_Z33extract_semantic_embedding_kernelPKfPfii_param_3];
	cvta.to.global.u64 	%rd1, %rd3;
	mov.u32 	%r25, %ctaid.x;
	mov.u32 	%r26, %ntid.x;
	mov.u32 	%r27, %tid.x;
	mad.lo.s32 	%r1, %r25, %r26, %r27;
	setp.ge.s32 	%p1, %r1, %r24;
	@%p1 bra 	$L__BB0_15;
	setp.lt.s32 	%p2, %r23, 1;
	mov.f32 	%f84, 0f00000000;
	@%p2 bra 	$L__BB0_14;
	and.b32  	%r2, %r23, 15;
	setp.lt.u32 	%p3, %r23, 16;
	mov.f32 	%f84, 0f00000000;
	mov.b32 	%r34, 0;
	@%p3 bra 	$L__BB0_5;
	and.b32  	%r34, %r23, 2147483632;
	neg.s32 	%r32, %r34;
	shl.b32 	%r5, %r24, 4;
	mov.f32 	%f84, 0f00000000;
	mul.wide.s32 	%rd6, %r24, 4;
	mov.u32 	%r31, %r1;
$L__BB0_4:
	.pragma "nounroll";
	mul.wide.s32 	%rd4, %r31, 4;
	add.s64 	%rd5, %rd1, %rd4;
	ld.global.f32 	%f18, [%rd5];
	add.f32 	%f19, %f84, %f18;
	add.s64 	%rd7, %rd5, %rd6;
	ld.global.f32 	%f20, [%rd7];
	add.f32 	%f21, %f19, %f20;
	add.s64 	%rd8, %rd7, %rd6;
	ld.global.f32 	%f22, [%rd8];
	add.f32 	%f23, %f21, %f22;
	add.s64 	%rd9, %rd8, %rd6;
	ld.global.f32 	%f24, [%rd9];
	add.f32 	%f25, %f23, %f24;
	add.s64 	%rd10, %rd9, %rd6;
	ld.global.f32 	%f26, [%rd10];
	add.f32 	%f27, %f25, %f26;
	add.s64 	%rd11, %rd10, %rd6;
	ld.global.f32 	%f28, [%rd11];
	add.f32 	%f29, %f27, %f28;
	add.s64 	%rd12, %rd11, %rd6;
	ld.global.f32 	%f30, [%rd12];
	add.f32 	%f31, %f29, %f30;
	add.s64 	%rd13, %rd12, %rd6;
	ld.global.f32 	%f32, [%rd13];
	add.f32 	%f33, %f31, %f32;
	add.s64 	%rd14, %rd13, %rd6;
	ld.global.f32 	%f34, [%rd14];
	add.f32 	%f35, %f33, %f34;
	add.s64 	%rd15, %rd14, %rd6;
	ld.global.f32 	%f36, [%rd15];
	add.f32 	%f37, %f35, %f36;
	add.s64 	%rd16, %rd15, %rd6;
	ld.global.f32 	%f38, [%rd16];
	add.f32 	%f39, %f37, %f38;
	add.s64 	%rd17, %rd16, %rd6;
	ld.global.f32 	%f40, [%rd17];
	add.f32 	%f41, %f39, %f40;
	add.s64 	%rd18, %rd17, %rd6;
	ld.global.f32 	%f42, [%rd18];
	add.f32 	%f43, %f41, %f42;
	add.s64 	%rd19, %rd18, %rd6;
	ld.global.f32 	%f44, [%rd19];
	add.f32 	%f45, %f43, %f44;
	add.s64 	%rd20, %rd19, %rd6;
	ld.global.f32 	%f46, [%rd20];
	add.f32 	%f47, %f45, %f46;
	add.s64 	%rd21, %rd20, %rd6;
	ld.global.f32 	%f48, [%rd21];
	add.f32 	%f84, %f47, %f48;
	add.s32 	%r32, %r32, 16;
	add.s32 	%r31, %r31, %r5;
	setp.ne.s32 	%p4, %r32, 0;
	@%p4 bra 	$L__BB0_4;
$L__BB0_5:
	setp.eq.s32 	%p5, %r2, 0;
	@%p5 bra 	$L__BB0_14;
	and.b32  	%r11, %r23, 7;
	setp.lt.u32 	%p6, %r2, 8;
	@%p6 bra 	$L__BB0_8;
	mad.lo.s32 	%r29, %r34, %r24, %r1;
	mul.wide.s32 	%rd22, %r29, 4;
	add.s64 	%rd23, %rd1, %rd22;
	ld.global.f32 	%f50, [%rd23];
	add.f32 	%f51, %f84, %f50;
	mul.wide.s32 	%rd24, %r24, 4;
	add.s64 	%rd25, %rd23, %rd24;
	ld.global.f32 	%f52, [%rd25];
	add.f32 	%f53, %f51, %f52;
	add.s64 	%rd26, %rd25, %rd24;
	ld.global.f32 	%f54, [%rd26];
	add.f32 	%f55, %f53, %f54;
	add.s64 	%rd27, %rd26, %rd24;
	ld.global.f32 	%f56, [%rd27];
	add.f32 	%f57, %f55, %f56;
	add.s64 	%rd28, %rd27, %rd24;
	ld.global.f32 	%f58, [%rd28];
	add.f32 	%f59, %f57, %f58;
	add.s64 	%rd29, %rd28, %rd24;
	ld.global.f32 	%f60, [%rd29];
	add.f32 	%f61, %f59, %f60;
	add.s64 	%rd30, %rd29, %rd24;
	ld.global.f32 	%f62, [%rd30];
	add.f32 	%f63, %f61, %f62;
	add.s64 	%rd31, %rd30, %rd24;
	ld.global.f32 	%f64, [%rd31];
	add.f32 	%f84, %f63, %f64;
	add.s32 	%r34, %r34, 8;
$L__BB0_8:
	setp.eq.s32 	%p7, %r11, 0;
	@%p7 bra 	$L__BB0_14;
	and.b32  	%r14, %r23, 3;
	setp.lt.u32 	%p8, %r11, 4;
	@%p8 bra 	$L__BB0_11;
	mad.lo.s32 	%r30, %r34, %r24, %r1;
	mul.wide.s32 	%rd32, %r30, 4;
	add.s64 	%rd33, %rd1, %rd32;
	ld.global.f32 	%f66, [%rd33];
	add.f32 	%f67, %f84, %f66;
	mul.wide.s32 	%rd34, %r24, 4;
	add.s64 	%rd35, %rd33, %rd34;
	ld.global.f32 	%f68, [%rd35];
	add.f32 	%f69, %f67, %f68;
	add.s64 	%rd36, %rd35, %rd34;
	ld.global.f32 	%f70, [%rd36];
	add.f32 	%f71, %f69, %f70;
	add.s64 	%rd37, %rd36, %rd34;
	ld.global.f32 	%f72, [%rd37];
	add.f32 	%f84, %f71, %f72;
	add.s32 	%r34, %r34, 4;
$L__BB0_11:
	setp.eq.s32 	%p9, %r14, 0;
	@%p9 bra 	$L__BB0_14;
	mad.lo.s32 	%r37, %r34, %r24, %r1;
	neg.s32 	%r36, %r14;
$L__BB0_13:
	.pragma "nounroll";
	mul.wide.s32 	%rd38, %r37, 4;
	add.s64 	%rd39, %rd1, %rd38;
	ld.global.f32 	%f73, [%rd39];
	add.f32 	%f84, %f84, %f73;
	add.s32 	%r37, %r37, %r24;
	add.s32 	%r36, %r36, 1;
	setp.ne.s32 	%p10, %r36, 0;
	@%p10 bra 	$L__BB0_13;
$L__BB0_14:
	cvt.rn.f32.s32 	%f74, %r23;
	div.rn.f32 	%f75, %f84, %f74;
	cvta.to.global.u64 	%rd40, %rd2;
	mul.wide.s32 	%rd41, %r1, 4;
	add.s64 	%rd42, %rd40, %rd41;
	st.global.f32 	[%rd42], %f75;
$L__BB0_15:
	ret;

}
	// .globl	_Z26navigate_venn_space_kernelPKfS0_S0_Pfiiffff
.visible .entry _Z26navigate_venn_space_kernelPKfS0_S0_Pfiiffff(
	.param .u64 .ptr .align 1 _Z26navigate_venn_space_kernelPKfS0_S0_Pfiiffff_param_0,
	.param .u64 .ptr .align 1 _Z26navigate_venn_space_kernelPKfS0_S0_Pfiiffff_param_1,
	.param .u64 .ptr .align 1 _Z26navigate_venn_space_kernelPKfS0_S0_Pfiiffff_param_2,
	.param .u64 .ptr .align 1 _Z26navigate_venn_space_kernelPKfS0_S0_Pfiiffff_param_3,
	.param .u32 _Z26navigate_venn_space_kernelPKfS0_S0_Pfiiffff_param_4,
	.param .u32 _Z26navigate_venn_space_kernelPKfS0_S0_Pfiiffff_param_5,
	.param .f32 _Z26navigate_venn_space_kernelPKfS0_S0_Pfiiffff_param_6,
	.param .f32 _Z26navigate_venn_space_kernelPKfS0_S0_Pfiiffff_param_7,
	.param .f32 _Z26navigate_venn_space_kernelPKfS0_S0_Pfiiffff_param_8,
	.param .f32 _Z26navigate_venn_space_kernelPKfS0_S0_Pfiiffff_param_9
)
{
	.reg .pred 	%p<51>;
	.reg .b32 	%r<79>;
	.reg .b32 	%f<268>;
	.reg .b64 	%rd<57>;

	ld.param.u64 	%rd16, [_Z26navigate_venn_space_kernelPKfS0_S0_Pfiiffff_param_0];
	ld.param.u64 	%rd17, [_Z26navigate_venn_space_kernelPKfS0_S0_Pfiiffff_param_1];
	ld.param.u64 	%rd18, [_Z26navigate_venn_space_kernelPKfS0_S0_Pfiiffff_param_2];
	ld.param.u64 	%rd15, [_Z26navigate_venn_space_kernelPKfS0_S0_Pfiiffff_param_3];
	ld.param.u32 	%r39, [_Z26navigate_venn_space_kernelPKfS0_S0_Pfiiffff_param_4];
	ld.param.u32 	%r40, [_Z26navigate_venn_space_kernelPKfS0_S0_Pfiiffff_param_5];
	ld.param.f32 	%f52, [_Z26navigate_venn_space_kernelPKfS0_S0_Pfiiffff_param_6];
	ld.param.f32 	%f53, [_Z26navigate_venn_space_kernelPKfS0_S0_Pfiiffff_param_7];
	ld.param.f32 	%f54, [_Z26navigate_venn_space_kernelPKfS0_S0_Pfiiffff_param_8];
	ld.param.f32 	%f55, [_Z26navigate_venn_space_kernelPKfS0_S0_Pfiiffff_param_9];
	cvta.to.global.u64 	%rd1, %rd17;
	cvta.to.global.u64 	%rd2, %rd16;
	cvta.to.global.u64 	%rd3, %rd18;
	mov.u32 	%r41, %ctaid.x;
	mov.u32 	%r42, %ntid.x;
	mov.u32 	%r43, %tid.x;
	mad.lo.s32 	%r1, %r41, %r42, %r43;
	setp.ge.s32 	%p1, %r1, %r40;
	@%p1 bra 	$L__BB1_56;
	setp.lt.s32 	%p2, %r39, 1;
	mov.f32 	%f245, 0f00000000;
	@%p2 bra 	$L__BB1_14;
	mul.lo.s32 	%r2, %r39, %r1;
	and.b32  	%r3, %r39, 15;
	setp.lt.u32 	%p3, %r39, 16;
	mov.f32 	%f245, 0f00000000;
	mov.b32 	%r69, 0;
	@%p3 bra 	$L__BB1_5;
	and.b32  	%r69, %r39, 2147483632;
	neg.s32 	%r67, %r69;
	add.s64 	%rd54, %rd2, 32;
	add.s64 	%rd5, %rd1, 32;
	mov.f32 	%f245, 0f00000000;
	mov.u32 	%r66, %r2;
$L__BB1_4:
	.pragma "nounroll";
	mul.wide.s32 	%rd19, %r66, 4;
	add.s64 	%rd20, %rd5, %rd19;
	ld.global.f32 	%f60, [%rd54+-32];
	ld.global.f32 	%f61, [%rd20+-32];
	sub.f32 	%f62, %f60, %f61;
	fma.rn.f32 	%f63, %f62, %f62, %f245;
	ld.global.f32 	%f64, [%rd54+-28];
	ld.global.f32 	%f65, [%rd20+-28];
	sub.f32 	%f66, %f64, %f65;
	fma.rn.f32 	%f67, %f66, %f66, %f63;
	ld.global.f32 	%f68, [%rd54+-24];
	ld.global.f32 	%f69, [%rd20+-24];
	sub.f32 	%f70, %f68, %f69;
	fma.rn.f32 	%f71, %f70, %f70, %f67;
	ld.global.f32 	%f72, [%rd54+-20];
	ld.global.f32 	%f73, [%rd20+-20];
	sub.f32 	%f74, %f72, %f73;
	fma.rn.f32 	%f75, %f74, %f74, %f71;
	ld.global.f32 	%f76, [%rd54+-16];
	ld.global.f32 	%f77, [%rd20+-16];
	sub.f32 	%f78, %f76, %f77;
	fma.rn.f32 	%f79, %f78, %f78, %f75;
	ld.global.f32 	%f80, [%rd54+-12];
	ld.global.f32 	%f81, [%rd20+-12];
	sub.f32 	%f82, %f80, %f81;
	fma.rn.f32 	%f83, %f82, %f82, %f79;
	ld.global.f32 	%f84, [%rd54+-8];
	ld.global.f32 	%f85, [%rd20+-8];
	sub.f32 	%f86, %f84, %f85;
	fma.rn.f32 	%f87, %f86, %f86, %f83;
	ld.global.f32 	%f88, [%rd54+-4];
	ld.global.f32 	%f89, [%rd20+-4];
	sub.f32 	%f90, %f88, %f89;
	fma.rn.f32 	%f91, %f90, %f90, %f87;
	ld.global.f32 	%f92, [%rd54];
	ld.global.f32 	%f93, [%rd20];
	sub.f32 	%f94, %f92, %f93;
	fma.rn.f32 	%f95, %f94, %f94, %f91;
	ld.global.f32 	%f96, [%rd54+4];
	ld.global.f32 	%f97, [%rd20+4];
	sub.f32 	%f98, %f96, %f97;
	fma.rn.f32 	%f99, %f98, %f98, %f95;
	ld.global.f32 	%f100, [%rd54+8];
	ld.global.f32 	%f101, [%rd20+8];
	sub.f32 	%f102, %f100, %f101;
	fma.rn.f32 	%f103, %f102, %f102, %f99;
	ld.global.f32 	%f104, [%rd54+12];
	ld.global.f32 	%f105, [%rd20+12];
	sub.f32 	%f106, %f104, %f105;
	fma.rn.f32 	%f107, %f106, %f106, %f103;
	ld.global.f32 	%f108, [%rd54+16];
	ld.global.f32 	%f109, [%rd20+16];
	sub.f32 	%f110, %f108, %f109;
	fma.rn.f32 	%f111, %f110, %f110, %f107;
	ld.global.f32 	%f112, [%rd54+20];
	ld.global.f32 	%f113, [%rd20+20];
	sub.f32 	%f114, %f112, %f113;
	fma.rn.f32 	%f115, %f114, %f114, %f111;
	ld.global.f32 	%f116, [%rd54+24];
	ld.global.f32 	%f117, [%rd20+24];
	sub.f32 	%f118, %f116, %f117;
	fma.rn.f32 	%f119, %f118, %f118, %f115;
	ld.global.f32 	%f120, [%rd54+28];
	ld.global.f32 	%f121, [%rd20+28];
	sub.f32 	%f122, %f120, %f121;
	fma.rn.f32 	%f245, %f122, %f122, %f119;
	add.s32 	%r67, %r67, 16;
	add.s64 	%rd54, %rd54, 64;
	add.s32 	%r66, %r66, 16;
	setp.ne.s32 	%p4, %r67, 0;
	@%p4 bra 	$L__BB1_4;
$L__BB1_5:
	setp.eq.s32 	%p5, %r3, 0;
	@%p5 bra 	$L__BB1_14;
	and.b32  	%r11, %r39, 7;
	setp.lt.u32 	%p6, %r3, 8;
	@%p6 bra 	$L__BB1_8;
	mul.wide.u32 	%rd21, %r69, 4;
	add.s64 	%rd22, %rd2, %rd21;
	ld.global.f32 	%f124, [%rd22];
	add.s32 	%r45, %r69, %r2;
	mul.wide.s32 	%rd23, %r45, 4;
	add.s64 	%rd24, %rd1, %rd23;
	ld.global.f32 	%f125, [%rd24];
	sub.f32 	%f126, %f124, %f125;
	fma.rn.f32 	%f127, %f126, %f126, %f245;
	ld.global.f32 	%f128, [%rd22+4];
	ld.global.f32 	%f129, [%rd24+4];
	sub.f32 	%f130, %f128, %f129;
	fma.rn.f32 	%f131, %f130, %f130, %f127;
	ld.global.f32 	%f132, [%rd22+8];
	ld.global.f32 	%f133, [%rd24+8];
	sub.f32 	%f134, %f132, %f133;
	fma.rn.f32 	%f135, %f134, %f134, %f131;
	ld.global.f32 	%f136, [%rd22+12];
	ld.global.f32 	%f137, [%rd24+12];
	sub.f32 	%f138, %f136, %f137;
	fma.rn.f32 	%f139, %f138, %f138, %f135;
	ld.global.f32 	%f140, [%rd22+16];
	ld.global.f32 	%f141, [%rd24+16];
	sub.f32 	%f142, %f140, %f141;
	fma.rn.f32 	%f143, %f142, %f142, %f139;
	ld.global.f32 	%f144, [%rd22+20];
	ld.global.f32 	%f145, [%rd24+20];
	sub.f32 	%f146, %f144, %f145;
	fma.rn.f32 	%f147, %f146, %f146, %f143;
	ld.global.f32 	%f148, [%rd22+24];
	ld.global.f32 	%f149, [%rd24+24];
	sub.f32 	%f150, %f148, %f149;
	fma.rn.f32 	%f151, %f150, %f150, %f147;
	ld.global.f32 	%f152, [%rd22+28];
	ld.global.f32 	%f153, [%rd24+28];
	sub.f32 	%f154, %f152, %f153;
	fma.rn.f32 	%f245, %f154, %f154, %f151;
	add.s32 	%r69, %r69, 8;
$L__BB1_8:
	setp.eq.s32 	%p7, %r11, 0;
	@%p7 bra 	$L__BB1_14;
	and.b32  	%r14, %r39, 3;
	setp.lt.u32 	%p8, %r11, 4;
	@%p8 bra 	$L__BB1_11;
	mul.wide.u32 	%rd25, %r69, 4;
	add.s64 	%rd26, %rd2, %rd25;
	ld.global.f32 	%f156, [%rd26];
	add.s32 	%r46, %r69, %r2;
	mul.wide.s32 	%rd27, %r46, 4;
	add.s64 	%rd28, %rd1, %rd27;
	ld.global.f32 	%f157, [%rd28];
	sub.f32 	%f158, %f156, %f157;
	fma.rn.f32 	%f159, %f158, %f158, %f245;
	ld.global.f32 	%f160, [%rd26+4];
	ld.global.f32 	%f161, [%rd28+4];
	sub.f32 	%f162, %f160, %f161;
	fma.rn.f32 	%f163, %f162, %f162, %f159;
	ld.global.f32 	%f164, [%rd26+8];
	ld.global.f32 	%f165, [%rd28+8];
	sub.f32 	%f166, %f164, %f165;
	fma.rn.f32 	%f167, %f166, %f166, %f163;
	ld.global.f32 	%f168, [%rd26+12];
	ld.global.f32 	%f169, [%rd28+12];
	sub.f32 	%f170, %f168, %f169;
	fma.rn.f32 	%f245, %f170, %f170, %f167;
	add.s32 	%r69, %r69, 4;
$L__BB1_11:
	setp.eq.s32 	%p9, %r14, 0;
	@%p9 bra 	$L__BB1_14;
	add.s32 	%r72, %r69, %r2;
	mul.wide.u32 	%rd29, %r69, 4;
	add.s64 	%rd55, %rd2, %rd29;
	neg.s32 	%r71, %r14;
$L__BB1_13:
	.pragma "nounroll";
	mul.wide.s32 	%rd30, %r72, 4;
	add.s64 	%rd31, %rd1, %rd30;
	ld.global.f32 	%f171, [%rd55];
	ld.global.f32 	%f172, [%rd31];
	sub.f32 	%f173, %f171, %f172;
	fma.rn.f32 	%f245, %f173, %f173, %f245;
	add.s32 	%r72, %r72, 1;
	add.s64 	%rd55, %rd55, 4;
	add.s32 	%r71, %r71, 1;
	setp.ne.s32 	%p10, %r71, 0;
	@%p10 bra 	$L__BB1_13;
$L__BB1_14:
	neg.f32 	%f174, %f245;
	mul.f32 	%f175, %f52, %f52;
	div.rn.f32 	%f176, %f174, %f175;
	fma.rn.f32 	%f177, %f176, 0f3BBB989D, 0f3F000000;
	cvt.sat.f32.f32 	%f178, %f177;
	mov.f32 	%f179, 0f4B400001;
	mov.f32 	%f180, 0f437C0000;
	fma.rm.f32 	%f181, %f178, %f180, %f179;
	add.f32 	%f182, %f181, 0fCB40007F;
	neg.f32 	%f183, %f182;
	fma.rn.f32 	%f184, %f176, 0f3FB8AA3B, %f183;
	fma.rn.f32 	%f185, %f176, 0f32A57060, %f184;
	mov.b32 	%r47, %f181;
	shl.b32 	%r48, %r47, 23;
	mov.b32 	%f186, %r48;
	ex2.approx.ftz.f32 	%f187, %f185;
	mul.f32 	%f14, %f187, %f186;
	setp.lt.s32 	%p11, %r40, 1;
	mov.f32 	%f247, %f14;
	@%p11 bra 	$L__BB1_55;
	mul.lo.s32 	%r23, %r40, %r1;
	and.b32  	%r24, %r40, 7;
	setp.lt.u32 	%p12, %r40, 8;
	mov.b32 	%r77, 0;
	mov.f32 	%f247, %f14;
	@%p12 bra 	$L__BB1_34;
	and.b32  	%r77, %r40, 2147483640;
	neg.s32 	%r73, %r1;
	mul.wide.s32 	%rd32, %r23, 4;
	add.s64 	%rd33, %rd32, %rd3;
	add.s64 	%rd56, %rd33, 16;
	mov.b32 	%r75, 0;
	mov.u32 	%r74, %r23;
	mov.f32 	%f247, %f14;
$L__BB1_17:
	.pragma "nounroll";
	setp.eq.s32 	%p13, %r73, 0;
	@%p13 bra 	$L__BB1_19;
	mul.wide.s32 	%rd34, %r74, 4;
	add.s64 	%rd35, %rd3, %rd34;
	ld.global.f32 	%f189, [%rd35];
	setp.gt.f32 	%p14, %f189, %f54;
	mul.f32 	%f190, %f14, %f189;
	fma.rn.f32 	%f191, %f53, %f190, %f247;
	selp.f32 	%f247, %f191, %f247, %p14;
$L__BB1_19:
	add.s32 	%r51, %r75, 1;
	setp.eq.s32 	%p15, %r51, %r1;
	@%p15 bra 	$L__BB1_21;
	ld.global.f32 	%f192, [%rd56+-12];
	setp.gt.f32 	%p16, %f192, %f54;
	mul.f32 	%f193, %f14, %f192;
	fma.rn.f32 	%f194, %f53, %f193, %f247;
	selp.f32 	%f247, %f194, %f247, %p16;
$L__BB1_21:
	add.s32 	%r52, %r75, 2;
	setp.eq.s32 	%p17, %r52, %r1;
	@%p17 bra 	$L__BB1_23;
	ld.global.f32 	%f195, [%rd56+-8];
	setp.gt.f32 	%p18, %f195, %f54;
	mul.f32 	%f196, %f14, %f195;
	fma.rn.f32 	%f197, %f53, %f196, %f247;
	selp.f32 	%f247, %f197, %f247, %p18;
$L__BB1_23:
	add.s32 	%r53, %r75, 3;
	setp.eq.s32 	%p19, %r53, %r1;
	@%p19 bra 	$L__BB1_25;
	ld.global.f32 	%f198, [%rd56+-4];
	setp.gt.f32 	%p20, %f198, %f54;
	mul.f32 	%f199, %f14, %f198;
	fma.rn.f32 	%f200, %f53, %f199, %f247;
	selp.f32 	%f247, %f200, %f247, %p20;
$L__BB1_25:
	add.s32 	%r54, %r75, 4;
	setp.eq.s32 	%p21, %r54, %r1;
	@%p21 bra 	$L__BB1_27;
	ld.global.f32 	%f201, [%rd56];
	setp.gt.f32 	%p22, %f201, %f54;
	mul.f32 	%f202, %f14, %f201;
	fma.rn.f32 	%f203, %f53, %f202, %f247;
	selp.f32 	%f247, %f203, %f247, %p22;
$L__BB1_27:
	add.s32 	%r55, %r75, 5;
	setp.eq.s32 	%p23, %r55, %r1;
	@%p23 bra 	$L__BB1_29;
	ld.global.f32 	%f204, [%rd56+4];
	setp.gt.f32 	%p24, %f204, %f54;
	mul.f32 	%f205, %f14, %f204;
	fma.rn.f32 	%f206, %f53, %f205, %f247;
	selp.f32 	%f247, %f206, %f247, %p24;
$L__BB1_29:
	add.s32 	%r56, %r75, 6;
	setp.eq.s32 	%p25, %r56, %r1;
	@%p25 bra 	$L__BB1_31;
	ld.global.f32 	%f207, [%rd56+8];
	setp.gt.f32 	%p26, %f207, %f54;
	mul.f32 	%f208, %f14, %f207;
	fma.rn.f32 	%f209, %f53, %f208, %f247;
	selp.f32 	%f247, %f209, %f247, %p26;
$L__BB1_31:
	add.s32 	%r57, %r75, 7;
	setp.eq.s32 	%p27, %r57, %r1;
	@%p27 bra 	$L__BB1_33;
	ld.global.f32 	%f210, [%rd56+12];
	setp.gt.f32 	%p28, %f210, %f54;
	mul.f32 	%f211, %f14, %f210;
	fma.rn.f32 	%f212, %f53, %f211, %f247;
	selp.f32 	%f247, %f212, %f247, %p28;
$L__BB1_33:
	add.s32 	%r75, %r75, 8;
	add.s32 	%r74, %r74, 8;
	add.s32 	%r73, %r73, 8;
	add.s64 	%rd56, %rd56, 32;
	setp.ne.s32 	%p29, %r75, %r77;
	@%p29 bra 	$L__BB1_17;
$L__BB1_34:
	setp.eq.s32 	%p30, %r24, 0;
	@%p30 bra 	$L__BB1_55;
	and.b32  	%r34, %r40, 3;
	setp.lt.u32 	%p31, %r24, 4;
	@%p31 bra 	$L__BB1_45;
	setp.eq.s32 	%p32, %r77, %r1;
	@%p32 bra 	$L__BB1_38;
	add.s32 	%r58, %r77, %r23;
	mul.wide.s32 	%rd36, %r58, 4;
	add.s64 	%rd37, %rd3, %rd36;
	ld.global.f32 	%f214, [%rd37];
	setp.gt.f32 	%p33, %f214, %f54;
	mul.f32 	%f215, %f14, %f214;
	fma.rn.f32 	%f216, %f53, %f215, %f247;
	selp.f32 	%f247, %f216, %f247, %p33;
$L__BB1_38:
	add.s32 	%r59, %r77, 1;
	setp.eq.s32 	%p34, %r59, %r1;
	cvt.s64.s32 	%rd38, %r23;
	cvt.u64.u32 	%rd39, %r77;
	add.s64 	%rd40, %rd39, %rd38;
	shl.b64 	%rd41, %rd40, 2;
	add.s64 	%rd14, %rd3, %rd41;
	@%p34 bra 	$L__BB1_40;
	ld.global.f32 	%f217, [%rd14+4];
	setp.gt.f32 	%p35, %f217, %f54;
	mul.f32 	%f218, %f14, %f217;
	fma.rn.f32 	%f219, %f53, %f218, %f247;
	selp.f32 	%f247, %f219, %f247, %p35;
$L__BB1_40:
	add.s32 	%r60, %r77, 2;
	setp.eq.s32 	%p36, %r60, %r1;
	@%p36 bra 	$L__BB1_42;
	ld.global.f32 	%f220, [%rd14+8];
	setp.gt.f32 	%p37, %f220, %f54;
	mul.f32 	%f221, %f14, %f220;
	fma.rn.f32 	%f222, %f53, %f221, %f247;
	selp.f32 	%f247, %f222, %f247, %p37;
$L__BB1_42:
	add.s32 	%r61, %r77, 3;
	setp.eq.s32 	%p38, %r61, %r1;
	@%p38 bra 	$L__BB1_44;
	ld.global.f32 	%f223, [%rd14+12];
	setp.gt.f32 	%p39, %f223, %f54;
	mul.f32 	%f224, %f14, %f223;
	fma.rn.f32 	%f225, %f53, %f224, %f247;
	selp.f32 	%f247, %f225, %f247, %p39;
$L__BB1_44:
	add.s32 	%r77, %r77, 4;
$L__BB1_45:
	setp.eq.s32 	%p40, %r34, 0;
	@%p40 bra 	$L__BB1_55;
	setp.eq.s32 	%p41, %r34, 1;
	@%p41 bra 	$L__BB1_52;
	setp.eq.s32 	%p42, %r77, %r1;
	@%p42 bra 	$L__BB1_49;
	add.s32 	%r62, %r77, %r23;
	mul.wide.s32 	%rd42, %r62, 4;
	add.s64 	%rd43, %rd3, %rd42;
	ld.global.f32 	%f227, [%rd43];
	setp.gt.f32 	%p43, %f227, %f54;
	mul.f32 	%f228, %f14, %f227;
	fma.rn.f32 	%f229, %f53, %f228, %f247;
	selp.f32 	%f247, %f229, %f247, %p43;
$L__BB1_49:
	add.s32 	%r63, %r77, 1;
	setp.eq.s32 	%p44, %r63, %r1;
	@%p44 bra 	$L__BB1_51;
	cvt.s64.s32 	%rd44, %r23;
	cvt.s64.s32 	%rd45, %r77;
	add.s64 	%rd46, %rd45, %rd44;
	shl.b64 	%rd47, %rd46, 2;
	add.s64 	%rd48, %rd3, %rd47;
	ld.global.f32 	%f230, [%rd48+4];
	setp.gt.f32 	%p45, %f230, %f54;
	mul.f32 	%f231, %f14, %f230;
	fma.rn.f32 	%f232, %f53, %f231, %f247;
	selp.f32 	%f247, %f232, %f247, %p45;
$L__BB1_51:
	add.s32 	%r77, %r77, 2;
$L__BB1_52:
	and.b32  	%r64, %r40, 1;
	setp.eq.b32 	%p46, %r64, 1;
	not.pred 	%p47, %p46;
	@%p47 bra 	$L__BB1_55;
	setp.eq.s32 	%p48, %r77, %r1;
	@%p48 bra 	$L__BB1_55;
	add.s32 	%r65, %r77, %r23;
	mul.wide.s32 	%rd49, %r65, 4;
	add.s64 	%rd50, %rd3, %rd49;
	ld.global.f32 	%f233, [%rd50];
	setp.gt.f32 	%p49, %f233, %f54;
	mul.f32 	%f234, %f14, %f233;
	fma.rn.f32 	%f235, %f53, %f234, %f247;
	selp.f32 	%f247, %f235, %f247, %p49;
$L__BB1_55:
	setp.gt.f32 	%p50, %f247, %f55;
	selp.f32 	%f236, %f55, %f247, %p50;
	cvta.to.global.u64 	%rd51, %rd15;
	mul.wide.s32 	%rd52, %r1, 4;
	add.s64 	%rd53, %rd51, %rd52;
	st.global.f32 	[%rd53], %f236;
$L__BB1_56:
	ret;

}
	// .globl	_Z27update_venn_clusters_kernelPKfPfPiS1_iii
.visible .entry _Z27update_venn_clusters_kernelPKfPfPiS1_iii(
	.param .u64 .ptr .align 1 _Z27update_venn_clusters_kernelPKfPfPiS1_iii_param_0,
	.param .u64 .ptr .align 1 _Z27update_venn_clusters_kernelPKfPfPiS1_iii_param_1,
	.param .u64 .ptr .align 1 _Z27update_venn_clusters_kernelPKfPfPiS1_iii_param_2,
	.param .u64 .ptr .align 1 _Z27update_venn_clusters_kernelPKfPfPiS1_iii_param_3,
	.param .u32 _Z27update_venn_clusters_kernelPKfPfPiS1_iii_param_4,
	.param .u32 _Z27update_venn_clusters_kernelPKfPfPiS1_iii_param_5,
	.param .u32 _Z27update_venn_clusters_kernelPKfPfPiS1_iii_param_6
)
{
	.reg .pred 	%p<23>;
	.reg .b32 	%r<108>;
	.reg .b32 	%f<140>;
	.reg .b64 	%rd<43>;

	ld.param.u64 	%rd8, [_Z27update_venn_clusters_kernelPKfPfPiS1_iii_param_0];
	ld.param.u64 	%rd9, [_Z27update_venn_clusters_kernelPKfPfPiS1_iii_param_1];
	ld.param.u64 	%rd7, [_Z27update_venn_clusters_kernelPKfPfPiS1_iii_param_3];
	ld.param.u32 	%r55, [_Z27update_venn_clusters_kernelPKfPfPiS1_iii_param_4];
	ld.param.u32 	%r53, [_Z27update_venn_clusters_kernelPKfPfPiS1_iii_param_5];
	ld.param.u32 	%r54, [_Z27update_venn_clusters_kernelPKfPfPiS1_iii_param_6];
	cvta.to.global.u64 	%rd1, %rd9;
	cvta.to.global.u64 	%rd2, %rd8;
	mov.u32 	%r56, %ctaid.x;
	mov.u32 	%r57, %ntid.x;
	mov.u32 	%r58, %tid.x;
	mad.lo.s32 	%r1, %r56, %r57, %r58;
	setp.ge.s32 	%p1, %r1, %r55;
	@%p1 bra 	$L__BB2_30;
	setp.lt.s32 	%p2, %r54, 1;
	mov.b32 	%r104, -1;
	mov.f32 	%f138, 0f4E6E6B28;
	mov.f32 	%f139, %f138;
	mov.u32 	%r105, %r104;
	@%p2 bra 	$L__BB2_29;
	setp.lt.s32 	%p3, %r53, 1;
	mul.lo.s32 	%r2, %r53, %r1;
	@%p3 bra 	$L__BB2_18;
	and.b32  	%r3, %r53, 7;
	and.b32  	%r4, %r53, 3;
	and.b32  	%r5, %r53, 2147483640;
	and.b32  	%r6, %r53, 1;
	neg.s32 	%r7, %r5;
	mov.f32 	%f137, 0f4E6E6B28;
	mov.b32 	%r105, -1;
	mov.b32 	%r78, 0;
	mov.u32 	%r84, %r105;
	mov.f32 	%f116, %f137;
$L__BB2_4:
	setp.lt.u32 	%p13, %r53, 8;
	mul.lo.s32 	%r11, %r78, %r53;
	mov.f32 	%f123, 0f00000000;
	mov.b32 	%r86, 0;
	@%p13 bra 	$L__BB2_7;
	mul.wide.u32 	%rd10, %r11, 4;
	add.s64 	%rd11, %rd1, %rd10;
	add.s64 	%rd42, %rd11, 16;
	mov.f32 	%f123, 0f00000000;
	mov.u32 	%r81, %r2;
	mov.u32 	%r82, %r7;
$L__BB2_6:
	.pragma "nounroll";
	mul.wide.s32 	%rd12, %r81, 4;
	add.s64 	%rd13, %rd2, %rd12;
	ld.global.f32 	%f49, [%rd13];
	ld.global.f32 	%f50, [%rd42+-16];
	sub.f32 	%f51, %f49, %f50;
	fma.rn.f32 	%f52, %f51, %f51, %f123;
	ld.global.f32 	%f53, [%rd13+4];
	ld.global.f32 	%f54, [%rd42+-12];
	sub.f32 	%f55, %f53, %f54;
	fma.rn.f32 	%f56, %f55, %f55, %f52;
	ld.global.f32 	%f57, [%rd13+8];
	ld.global.f32 	%f58, [%rd42+-8];
	sub.f32 	%f59, %f57, %f58;
	fma.rn.f32 	%f60, %f59, %f59, %f56;
	ld.global.f32 	%f61, [%rd13+12];
	ld.global.f32 	%f62, [%rd42+-4];
	sub.f32 	%f63, %f61, %f62;
	fma.rn.f32 	%f64, %f63, %f63, %f60;
	ld.global.f32 	%f65, [%rd13+16];
	ld.global.f32 	%f66, [%rd42];
	sub.f32 	%f67, %f65, %f66;
	fma.rn.f32 	%f68, %f67, %f67, %f64;
	ld.global.f32 	%f69, [%rd13+20];
	ld.global.f32 	%f70, [%rd42+4];
	sub.f32 	%f71, %f69, %f70;
	fma.rn.f32 	%f72, %f71, %f71, %f68;
	ld.global.f32 	%f73, [%rd13+24];
	ld.global.f32 	%f74, [%rd42+8];
	sub.f32 	%f75, %f73, %f74;
	fma.rn.f32 	%f76, %f75, %f75, %f72;
	ld.global.f32 	%f77, [%rd13+28];
	ld.global.f32 	%f78, [%rd42+12];
	sub.f32 	%f79, %f77, %f78;
	fma.rn.f32 	%f123, %f79, %f79, %f76;
	add.s32 	%r82, %r82, 8;
	add.s32 	%r81, %r81, 8;
	add.s64 	%rd42, %rd42, 32;
	setp.eq.s32 	%p14, %r82, 0;
	mov.u32 	%r86, %r5;
	@%p14 bra 	$L__BB2_7;
	bra.uni 	$L__BB2_6;
$L__BB2_7:
	setp.eq.s32 	%p15, %r3, 0;
	@%p15 bra 	$L__BB2_15;
	add.s32 	%r70, %r3, -1;
	setp.lt.u32 	%p16, %r70, 3;
	@%p16 bra 	$L__BB2_10;
	add.s32 	%r71, %r86, %r2;
	mul.wide.s32 	%rd14, %r71, 4;
	add.s64 	%rd15, %rd2, %rd14;
	ld.global.f32 	%f81, [%rd15];
	add.s32 	%r72, %r86, %r11;
	mul.wide.u32 	%rd16, %r72, 4;
	add.s64 	%rd17, %rd1, %rd16;
	ld.global.f32 	%f82, [%rd17];
	sub.f32 	%f83, %f81, %f82;
	fma.rn.f32 	%f84, %f83, %f83, %f123;
	ld.global.f32 	%f85, [%rd15+4];
	cvt.u64.u32 	%rd18, %r11;
	cvt.u64.u32 	%rd19, %r86;
	add.s64 	%rd20, %rd19, %rd18;
	shl.b64 	%rd21, %rd20, 2;
	add.s64 	%rd22, %rd1, %rd21;
	ld.global.f32 	%f86, [%rd22+4];
	sub.f32 	%f87, %f85, %f86;
	fma.rn.f32 	%f88, %f87, %f87, %f84;
	ld.global.f32 	%f89, [%rd15+8];
	ld.global.f32 	%f90, [%rd22+8];
	sub.f32 	%f91, %f89, %f90;
	fma.rn.f32 	%f92, %f91, %f91, %f88;
	ld.global.f32 	%f93, [%rd15+12];
	ld.global.f32 	%f94, [%rd22+12];
	sub.f32 	%f95, %f93, %f94;
	fma.rn.f32 	%f123, %f95, %f95, %f92;
	add.s32 	%r86, %r86, 4;
$L__BB2_10:
	setp.eq.s32 	%p17, %r4, 0;
	@%p17 bra 	$L__BB2_15;
	setp.eq.s32 	%p18, %r4, 1;
	@%p18 bra 	$L__BB2_13;
	add.s32 	%r73, %r86, %r2;
	mul.wide.s32 	%rd23, %r73, 4;
	add.s64 	%rd24, %rd2, %rd23;
	ld.global.f32 	%f97, [%rd24];
	add.s32 	%r74, %r86, %r11;
	mul.wide.u32 	%rd25, %r74, 4;
	add.s64 	%rd26, %rd1, %rd25;
	ld.global.f32 	%f98, [%rd26];
	sub.f32 	%f99, %f97, %f98;
	fma.rn.f32 	%f100, %f99, %f99, %f123;
	ld.global.f32 	%f101, [%rd24+4];
	cvt.u64.u32 	%rd27, %r11;
	cvt.u64.u32 	%rd28, %r86;
	add.s64 	%rd29, %rd28, %rd27;
	shl.b64 	%rd30, %rd29, 2;
	add.s64 	%rd31, %rd1, %rd30;
	ld.global.f32 	%f102, [%rd31+4];
	sub.f32 	%f103, %f101, %f102;
	fma.rn.f32 	%f123, %f103, %f103, %f100;
	add.s32 	%r86, %r86, 2;
$L__BB2_13:
	setp.eq.s32 	%p19, %r6, 0;
	@%p19 bra 	$L__BB2_15;
	add.s32 	%r75, %r86, %r2;
	mul.wide.s32 	%rd32, %r75, 4;
	add.s64 	%rd33, %rd2, %rd32;
	ld.global.f32 	%f104, [%rd33];
	add.s32 	%r76, %r86, %r11;
	mul.wide.u32 	%rd34, %r76, 4;
	add.s64 	%rd35, %rd1, %rd34;
	ld.global.f32 	%f105, [%rd35];
	sub.f32 	%f106, %f104, %f105;
	fma.rn.f32 	%f123, %f106, %f106, %f123;
$L__BB2_15:
	setp.lt.f32 	%p20, %f123, %f116;
	mov.u32 	%r104, %r78;
	@%p20 bra 	$L__BB2_17;
	setp.lt.f32 	%p21, %f123, %f137;
	selp.f32 	%f5, %f123, %f137, %p21;
	selp.b32 	%r16, %r78, %r105, %p21;
	mov.f32 	%f123, %f116;
	mov.f32 	%f116, %f5;
	mov.u32 	%r104, %r84;
	mov.u32 	%r84, %r16;
$L__BB2_17:
	mov.u32 	%r105, %r84;
	mov.f32 	%f137, %f116;
	add.s32 	%r78, %r78, 1;
	setp.eq.s32 	%p22, %r78, %r54;
	mov.u32 	%r84, %r104;
	mov.f32 	%f116, %f123;
	@%p22 bra 	$L__BB2_28;
	bra.uni 	$L__BB2_4;
$L__BB2_18:
	and.b32  	%r25, %r54, 3;
	setp.lt.u32 	%p4, %r54, 4;
	mov.f32 	%f137, 0f4E6E6B28;
	mov.b32 	%r105, -1;
	mov.b32 	%r98, 0;
	mov.u32 	%r104, %r105;
	mov.f32 	%f123, %f137;
	@%p4 bra 	$L__BB2_23;
	and.b32  	%r98, %r54, 2147483644;
	mov.f32 	%f137, 0f4E6E6B28;
	mov.b32 	%r105, -1;
	mov.b32 	%r88, 0;
	mov.u32 	%r92, %r105;
	mov.f32 	%f127, %f137;
$L__BB2_20:
	setp.gt.f32 	%p5, %f127, 0f00000000;
	mov.f32 	%f123, 0f00000000;
	mov.u32 	%r104, %r88;
	@%p5 bra 	$L__BB2_22;
	setp.gt.f32 	%p6, %f137, 0f00000000;
	selp.f32 	%f20, 0f00000000, %f137, %p6;
	selp.b32 	%r30, %r88, %r105, %p6;
	mov.f32 	%f123, %f127;
	mov.f32 	%f127, %f20;
	mov.u32 	%r104, %r92;
	mov.u32 	%r92, %r30;
$L__BB2_22:
	add.s32 	%r65, %r88, 1;
	setp.gt.f32 	%p7, %f127, 0f00000000;
	selp.f32 	%f137, 0f00000000, %f127, %p7;
	selp.b32 	%r105, %r65, %r92, %p7;
	add.s32 	%r88, %r88, 4;
	setp.ne.s32 	%p8, %r88, %r98;
	mov.u32 	%r92, %r104;
	mov.f32 	%f127, %f123;
	@%p8 bra 	$L__BB2_20;
$L__BB2_23:
	setp.eq.s32 	%p9, %r25, 0;
	@%p9 bra 	$L__BB2_28;
	mov.b32 	%r101, 0;
	mov.u32 	%r103, %r104;
	mov.f32 	%f135, %f123;
$L__BB2_25:
	.pragma "nounroll";
	setp.gt.f32 	%p10, %f135, 0f00000000;
	mov.f32 	%f123, 0f00000000;
	mov.u32 	%r104, %r98;
	@%p10 bra 	$L__BB2_27;
	setp.gt.f32 	%p11, %f137, 0f00000000;
	selp.f32 	%f30, 0f00000000, %f137, %p11;
	selp.b32 	%r44, %r98, %r105, %p11;
	mov.f32 	%f123, %f135;
	mov.f32 	%f135, %f30;
	mov.u32 	%r104, %r103;
	mov.u32 	%r103, %r44;
$L__BB2_27:
	mov.u32 	%r105, %r103;
	mov.f32 	%f137, %f135;
	add.s32 	%r98, %r98, 1;
	add.s32 	%r101, %r101, 1;
	setp.ne.s32 	%p12, %r101, %r25;
	mov.u32 	%r103, %r104;
	mov.f32 	%f135, %f123;
	@%p12 bra 	$L__BB2_25;
$L__BB2_28:
	add.f32 	%f138, %f123, 0f358637BD;
	add.f32 	%f139, %f137, 0f358637BD;
$L__BB2_29:
	ld.param.u64 	%rd41, [_Z27update_venn_clusters_kernelPKfPfPiS1_iii_param_2];
	shl.b32 	%r77, %r1, 1;
	cvta.to.global.u64 	%rd36, %rd41;
	mul.wide.s32 	%rd37, %r77, 4;
	add.s64 	%rd38, %rd36, %rd37;
	st.global.u32 	[%rd38], %r104;
	st.global.u32 	[%rd38+4], %r105;
	rcp.rn.f32 	%f107, %f138;
	rcp.rn.f32 	%f108, %f139;
	add.f32 	%f109, %f107, %f108;
	div.rn.f32 	%f110, %f107, %f109;
	cvta.to.global.u64 	%rd39, %rd7;
	add.s64 	%rd40, %rd39, %rd37;
	st.global.f32 	[%rd40], %f110;
	div.rn.f32 	%f111, %f108, %f109;
	st.global.f32 	[%rd40+4], %f111;
$L__BB2_30:
	ret;

}
	// .globl	_Z33compute_venn_intersections_kernelPKfPfiif
.visible .entry _Z33compute_venn_intersections_kernelPKfPfiif(
	.param .u64 .ptr .align 1 _Z33compute_venn_intersections_kernelPKfPfiif_param_0,
	.param .u64 .ptr .align 1 _Z33compute_venn_intersections_kernelPKfPfiif_param_1,
	.param .u32 _Z33compute_venn_intersections_kernelPKfPfiif_param_2,
	.param .u32 _Z33compute_venn_intersections_kernelPKfPfiif_param_3,
	.param .f32 _Z33compute_venn_intersections_kernelPKfPfiif_param_4
)
{
	.reg .pred 	%p<11>;
	.reg .b32 	%r<33>;
	.reg .b32 	%f<38>;
	.reg .b64 	%rd<13>;
	// demoted variable
	.shared .align 4 .b8 _ZZ33compute_venn_intersections_kernelPKfPfiifE10shared_dot[1024];
	// demoted variable
	.shared .align 4 .b8 _ZZ33compute_venn_intersections_kernelPKfPfiifE13shared_norm_a[1024];
	// demoted variable
	.shared .align 4 .b8 _ZZ33compute_venn_intersections_kernelPKfPfiifE13shared_norm_b[1024];
	ld.param.u64 	%rd3, [_Z33compute_venn_intersections_kernelPKfPfiif_param_0];
	ld.param.u64 	%rd4, [_Z33compute_venn_intersections_kernelPKfPfiif_param_1];
	ld.param.u32 	%r15, [_Z33compute_venn_intersections_kernelPKfPfiif_param_2];
	ld.param.u32 	%r16, [_Z33compute_venn_intersections_kernelPKfPfiif_param_3];
	ld.param.f32 	%f10, [_Z33compute_venn_intersections_kernelPKfPfiif_param_4];
	cvta.to.global.u64 	%rd1, %rd4;
	mov.u32 	%r1, %ctaid.x;
	mov.u32 	%r2, %ctaid.y;
	mov.u32 	%r3, %tid.x;
	max.s32 	%r17, %r1, %r2;
	setp.ge.s32 	%p1, %r17, %r15;
	@%p1 bra 	$L__BB3_13;
	setp.eq.s32 	%p2, %r1, %r2;
	@%p2 bra 	$L__BB3_11;
	setp.ge.s32 	%p3, %r3, %r16;
	mov.f32 	%f35, 0f00000000;
	mov.f32 	%f36, %f35;
	mov.f32 	%f37, %f35;
	@%p3 bra 	$L__BB3_5;
	cvta.to.global.u64 	%rd2, %rd3;
	mul.lo.s32 	%r4, %r16, %r1;
	mul.lo.s32 	%r5, %r16, %r2;
	mov.f32 	%f37, 0f00000000;
	mov.u32 	%r6, %ntid.x;
	mov.u32 	%r31, %r3;
	mov.f32 	%f36, %f37;
	mov.f32 	%f35, %f37;
$L__BB3_4:
	add.s32 	%r18, %r31, %r4;
	mul.wide.s32 	%rd5, %r18, 4;
	add.s64 	%rd6, %rd2, %rd5;
	ld.global.f32 	%f13, [%rd6];
	add.s32 	%r19, %r31, %r5;
	mul.wide.s32 	%rd7, %r19, 4;
	add.s64 	%rd8, %rd2, %rd7;
	ld.global.f32 	%f14, [%rd8];
	fma.rn.f32 	%f35, %f13, %f14, %f35;
	fma.rn.f32 	%f36, %f13, %f13, %f36;
	fma.rn.f32 	%f37, %f14, %f14, %f37;
	add.s32 	%r31, %r31, %r6;
	setp.lt.s32 	%p4, %r31, %r16;
	@%p4 bra 	$L__BB3_4;
$L__BB3_5:
	shl.b32 	%r20, %r3, 2;
	mov.u32 	%r21, _ZZ33compute_venn_intersections_kernelPKfPfiifE10shared_dot;
	add.s32 	%r9, %r21, %r20;
	st.shared.f32 	[%r9], %f35;
	mov.u32 	%r22, _ZZ33compute_venn_intersections_kernelPKfPfiifE13shared_norm_a;
	add.s32 	%r10, %r22, %r20;
	st.shared.f32 	[%r10], %f36;
	mov.u32 	%r23, _ZZ33compute_venn_intersections_kernelPKfPfiifE13shared_norm_b;
	add.s32 	%r11, %r23, %r20;
	st.shared.f32 	[%r11], %f37;
	bar.sync 	0;
	mov.u32 	%r32, %ntid.x;
	setp.lt.u32 	%p5, %r32, 2;
	@%p5 bra 	$L__BB3_9;
$L__BB3_6:
	shr.u32 	%r14, %r32, 1;
	setp.ge.u32 	%p6, %r3, %r14;
	@%p6 bra 	$L__BB3_8;
	shl.b32 	%r24, %r14, 2;
	add.s32 	%r25, %r9, %r24;
	ld.shared.f32 	%f15, [%r25];
	ld.shared.f32 	%f16, [%r9];
	add.f32 	%f17, %f15, %f16;
	st.shared.f32 	[%r9], %f17;
	add.s32 	%r26, %r10, %r24;
	ld.shared.f32 	%f18, [%r26];
	ld.shared.f32 	%f19, [%r10];
	add.f32 	%f20, %f18, %f19;
	st.shared.f32 	[%r10], %f20;
	add.s32 	%r27, %r11, %r24;
	ld.shared.f32 	%f21, [%r27];
	ld.shared.f32 	%f22, [%r11];
	add.f32 	%f23, %f21, %f22;
	st.shared.f32 	[%r11], %f23;
$L__BB3_8:
	bar.sync 	0;
	setp.gt.u32 	%p7, %r32, 3;
	mov.u32 	%r32, %r14;
	@%p7 bra 	$L__BB3_6;
$L__BB3_9:
	setp.ne.s32 	%p8, %r3, 0;
	@%p8 bra 	$L__BB3_13;
	ld.shared.f32 	%f24, [_ZZ33compute_venn_intersections_kernelPKfPfiifE10shared_dot];
	ld.shared.f32 	%f25, [_ZZ33compute_venn_intersections_kernelPKfPfiifE13shared_norm_a];
	ld.shared.f32 	%f26, [_ZZ33compute_venn_intersections_kernelPKfPfiifE13shared_norm_b];
	sqrt.rn.f32 	%f27, %f25;
	sqrt.rn.f32 	%f28, %f26;
	fma.rn.f32 	%f29, %f27, %f28, 0f3089705F;
	div.rn.f32 	%f30, %f24, %f29;
	setp.gt.f32 	%p9, %f30, %f10;
	selp.f32 	%f31, %f30, 0f00000000, %p9;
	mad.lo.s32 	%r28, %r15, %r1, %r2;
	mul.wide.u32 	%rd9, %r28, 4;
	add.s64 	%rd10, %rd1, %rd9;
	st.global.f32 	[%rd10], %f31;
	bra.uni 	$L__BB3_13;
$L__BB3_11:
	setp.ne.s32 	%p10, %r3, 0;
	@%p10 bra 	$L__BB3_13;
	mad.lo.s32 	%r29, %r15, %r1, %r1;
	mul.wide.u32 	%rd11, %r29, 4;
	add.s64 	%rd12, %rd1, %rd11;
	mov.b32 	%r30, 1065353216;
	st.global.u32 	[%rd12], %r30;
$L__BB3_13:
	ret;

}
	// .globl	_Z33accumulate_cluster_updates_kernelPKfPKiS0_PfS3_iii
.visible .entry _Z33accumulate_cluster_updates_kernelPKfPKiS0_PfS3_iii(
	.param .u64 .ptr .align 1 _Z33accumulate_cluster_updates_kernelPKfPKiS0_PfS3_iii_param_0,
	.param .u64 .ptr .align 1 _Z33accumulate_cluster_updates_kernelPKfPKiS0_PfS3_iii_param_1,
	.param .u64 .ptr .align 1 _Z33accumulate_cluster_updates_kernelPKfPKiS0_PfS3_iii_param_2,
	.param .u64 .ptr .align 1 _Z33accumulate_cluster_updates_kernelPKfPKiS0_PfS3_iii_param_3,
	.param .u64 .ptr .align 1 _Z33accumulate_cluster_updates_kernelPKfPKiS0_PfS3_iii_param_4,
	.param .u32 _Z33accumulate_cluster_updates_kernelPKfPKiS0_PfS3_iii_param_5,
	.param .u32 _Z33accumulate_cluster_updates_kernelPKfPKiS0_PfS3_iii_param_6,
	.param .u32 _Z33accumulate_cluster_updates_kernelPKfPKiS0_PfS3_iii_param_7
)
{
	.reg .pred 	%p<25>;
	.reg .b32 	%r<47>;
	.reg .b32 	%f<100>;
	.reg .b64 	%rd<60>;

	ld.param.u64 	%rd14, [_Z33accumulate_cluster_updates_kernelPKfPKiS0_PfS3_iii_param_0];
	ld.param.u64 	%rd15, [_Z33accumulate_cluster_updates_kernelPKfPKiS0_PfS3_iii_param_1];
	ld.param.u64 	%rd16, [_Z33accumulate_cluster_updates_kernelPKfPKiS0_PfS3_iii_param_2];
	ld.param.u64 	%rd17, [_Z33accumulate_cluster_updates_kernelPKfPKiS0_PfS3_iii_param_3];
	ld.param.u64 	%rd18, [_Z33accumulate_cluster_updates_kernelPKfPKiS0_PfS3_iii_param_4];
	ld.param.u32 	%r26, [_Z33accumulate_cluster_updates_kernelPKfPKiS0_PfS3_iii_param_5];
	ld.param.u32 	%r24, [_Z33accumulate_cluster_updates_kernelPKfPKiS0_PfS3_iii_param_6];
	ld.param.u32 	%r25, [_Z33accumulate_cluster_updates_kernelPKfPKiS0_PfS3_iii_param_7];
	cvta.to.global.u64 	%rd1, %rd17;
	cvta.to.global.u64 	%rd2, %rd14;
	cvta.to.global.u64 	%rd3, %rd18;
	cvta.to.global.u64 	%rd4, %rd16;
	cvta.to.global.u64 	%rd5, %rd15;
	mov.u32 	%r27, %ctaid.x;
	mov.u32 	%r28, %ntid.x;
	mov.u32 	%r29, %tid.x;
	mad.lo.s32 	%r1, %r27, %r28, %r29;
	setp.ge.s32 	%p2, %r1, %r26;
	@%p2 bra 	$L__BB4_23;
	shl.b32 	%r2, %r1, 1;
	setp.lt.s32 	%p3, %r24, 1;
	mul.lo.s32 	%r3, %r24, %r1;
	@%p3 bra 	$L__BB4_19;
	and.b32  	%r4, %r24, 15;
	and.b32  	%r5, %r24, 7;
	and.b32  	%r6, %r24, 2147483632;
	and.b32  	%r7, %r24, 3;
	neg.s32 	%r8, %r6;
	add.s64 	%rd6, %rd2, 32;
	mov.b32 	%r41, 0;
	mov.pred 	%p24, -1;
$L__BB4_3:
	mov.pred 	%p1, %p24;
	add.s32 	%r10, %r2, %r41;
	mul.wide.s32 	%rd24, %r10, 4;
	add.s64 	%rd25, %rd5, %rd24;
	ld.global.u32 	%r11, [%rd25];
	setp.lt.s32 	%p11, %r11, 0;
	setp.ge.s32 	%p12, %r11, %r25;
	or.pred  	%p13, %p11, %p12;
	@%p13 bra 	$L__BB4_18;
	setp.lt.u32 	%p14, %r24, 16;
	add.s64 	%rd27, %rd4, %rd24;
	ld.global.f32 	%f1, [%rd27];
	mul.lo.s32 	%r12, %r11, %r24;
	mov.b32 	%r45, 0;
	@%p14 bra 	$L__BB4_7;
	mul.wide.u32 	%rd28, %r12, 4;
	add.s64 	%rd29, %rd1, %rd28;
	add.s64 	%rd59, %rd29, 32;
	mov.u32 	%r42, %r3;
	mov.u32 	%r43, %r8;
$L__BB4_6:
	.pragma "nounroll";
	mul.wide.s32 	%rd30, %r42, 4;
	add.s64 	%rd31, %rd6, %rd30;
	ld.global.f32 	%f6, [%rd31+-32];
	mul.f32 	%f7, %f1, %f6;
	atom.global.add.f32 	%f8, [%rd59+-32], %f7;
	ld.global.f32 	%f9, [%rd31+-28];
	mul.f32 	%f10, %f1, %f9;
	atom.global.add.f32 	%f11, [%rd59+-28], %f10;
	ld.global.f32 	%f12, [%rd31+-24];
	mul.f32 	%f13, %f1, %f12;
	atom.global.add.f32 	%f14, [%rd59+-24], %f13;
	ld.global.f32 	%f15, [%rd31+-20];
	mul.f32 	%f16, %f1, %f15;
	atom.global.add.f32 	%f17, [%rd59+-20], %f16;
	ld.global.f32 	%f18, [%rd31+-16];
	mul.f32 	%f19, %f1, %f18;
	atom.global.add.f32 	%f20, [%rd59+-16], %f19;
	ld.global.f32 	%f21, [%rd31+-12];
	mul.f32 	%f22, %f1, %f21;
	atom.global.add.f32 	%f23, [%rd59+-12], %f22;
	ld.global.f32 	%f24, [%rd31+-8];
	mul.f32 	%f25, %f1, %f24;
	atom.global.add.f32 	%f26, [%rd59+-8], %f25;
	ld.global.f32 	%f27, [%rd31+-4];
	mul.f32 	%f28, %f1, %f27;
	atom.global.add.f32 	%f29, [%rd59+-4], %f28;
	ld.global.f32 	%f30, [%rd31];
	mul.f32 	%f31, %f1, %f30;
	atom.global.add.f32 	%f32, [%rd59], %f31;
	ld.global.f32 	%f33, [%rd31+4];
	mul.f32 	%f34, %f1, %f33;
	atom.global.add.f32 	%f35, [%rd59+4], %f34;
	ld.global.f32 	%f36, [%rd31+8];
	mul.f32 	%f37, %f1, %f36;
	atom.global.add.f32 	%f38, [%rd59+8], %f37;
	ld.global.f32 	%f39, [%rd31+12];
	mul.f32 	%f40, %f1, %f39;
	atom.global.add.f32 	%f41, [%rd59+12], %f40;
	ld.global.f32 	%f42, [%rd31+16];
	mul.f32 	%f43, %f1, %f42;
	atom.global.add.f32 	%f44, [%rd59+16], %f43;
	ld.global.f32 	%f45, [%rd31+20];
	mul.f32 	%f46, %f1, %f45;
	atom.global.add.f32 	%f47, [%rd59+20], %f46;
	ld.global.f32 	%f48, [%rd31+24];
	mul.f32 	%f49, %f1, %f48;
	atom.global.add.f32 	%f50, [%rd59+24], %f49;
	ld.global.f32 	%f51, [%rd31+28];
	mul.f32 	%f52, %f1, %f51;
	atom.global.add.f32 	%f53, [%rd59+28], %f52;
	add.s32 	%r43, %r43, 16;
	add.s32 	%r42, %r42, 16;
	add.s64 	%rd59, %rd59, 64;
	setp.ne.s32 	%p15, %r43, 0;
	mov.u32 	%r45, %r6;
	@%p15 bra 	$L__BB4_6;
$L__BB4_7:
	setp.eq.s32 	%p16, %r4, 0;
	@%p16 bra 	$L__BB4_17;
	add.s32 	%r32, %r4, -1;
	setp.lt.u32 	%p17, %r32, 7;
	@%p17 bra 	$L__BB4_10;
	add.s32 	%r33, %r45, %r3;
	mul.wide.s32 	%rd32, %r33, 4;
	add.s64 	%rd33, %rd2, %rd32;
	ld.global.f32 	%f54, [%rd33];
	add.s32 	%r34, %r45, %r12;
	mul.wide.u32 	%rd34, %r34, 4;
	add.s64 	%rd35, %rd1, %rd34;
	mul.f32 	%f55, %f1, %f54;
	atom.global.add.f32 	%f56, [%rd35], %f55;
	ld.global.f32 	%f57, [%rd33+4];
	cvt.u64.u32 	%rd36, %r12;
	cvt.u64.u32 	%rd37, %r45;
	add.s64 	%rd38, %rd37, %rd36;
	shl.b64 	%rd39, %rd38, 2;
	add.s64 	%rd40, %rd1, %rd39;
	mul.f32 	%f58, %f1, %f57;
	atom.global.add.f32 	%f59, [%rd40+4], %f58;
	ld.global.f32 	%f60, [%rd33+8];
	mul.f32 	%f61, %f1, %f60;
	atom.global.add.f32 	%f62, [%rd40+8], %f61;
	ld.global.f32 	%f63, [%rd33+12];
	mul.f32 	%f64, %f1, %f63;
	atom.global.add.f32 	%f65, [%rd40+12], %f64;
	ld.global.f32 	%f66, [%rd33+16];
	mul.f32 	%f67, %f1, %f66;
	atom.global.add.f32 	%f68, [%rd40+16], %f67;
	ld.global.f32 	%f69, [%rd33+20];
	mul.f32 	%f70, %f1, %f69;
	atom.global.add.f32 	%f71, [%rd40+20], %f70;
	ld.global.f32 	%f72, [%rd33+24];
	mul.f32 	%f73, %f1, %f72;
	atom.global.add.f32 	%f74, [%rd40+24], %f73;
	ld.global.f32 	%f75, [%rd33+28];
	mul.f32 	%f76, %f1, %f75;
	atom.global.add.f32 	%f77, [%rd40+28], %f76;
	add.s32 	%r45, %r45, 8;
$L__BB4_10:
	setp.eq.s32 	%p18, %r5, 0;
	@%p18 bra 	$L__BB4_17;
	add.s32 	%r35, %r5, -1;
	setp.lt.u32 	%p19, %r35, 3;
	@%p19 bra 	$L__BB4_13;
	add.s32 	%r36, %r45, %r3;
	mul.wide.s32 	%rd41, %r36, 4;
	add.s64 	%rd42, %rd2, %rd41;
	ld.global.f32 	%f78, [%rd42];
	add.s32 	%r37, %r45, %r12;
	mul.wide.u32 	%rd43, %r37, 4;
	add.s64 	%rd44, %rd1, %rd43;
	mul.f32 	%f79, %f1, %f78;
	atom.global.add.f32 	%f80, [%rd44], %f79;
	ld.global.f32 	%f81, [%rd42+4];
	cvt.u64.u32 	%rd45, %r12;
	cvt.u64.u32 	%rd46, %r45;
	add.s64 	%rd47, %rd46, %rd45;
	shl.b64 	%rd48, %rd47, 2;
	add.s64 	%rd49, %rd1, %rd48;
	mul.f32 	%f82, %f1, %f81;
	atom.global.add.f32 	%f83, [%rd49+4], %f82;
	ld.global.f32 	%f84, [%rd42+8];
	mul.f32 	%f85, %f1, %f84;
	atom.global.add.f32 	%f86, [%rd49+8], %f85;
	ld.global.f32 	%f87, [%rd42+12];
	mul.f32 	%f88, %f1, %f87;
	atom.global.add.f32 	%f89, [%rd49+12], %f88;
	add.s32 	%r45, %r45, 4;
$L__BB4_13:
	setp.eq.s32 	%p20, %r7, 0;
	@%p20 bra 	$L__BB4_17;
	setp.eq.s32 	%p21, %r7, 1;
	add.s32 	%r38, %r45, %r3;
	mul.wide.s32 	%rd50, %r38, 4;
	add.s64 	%rd10, %rd2, %rd50;
	ld.global.f32 	%f90, [%rd10];
	add.s32 	%r39, %r45, %r12;
	mul.wide.u32 	%rd51, %r39, 4;
	add.s64 	%rd52, %rd1, %rd51;
	mul.f32 	%f91, %f1, %f90;
	atom.global.add.f32 	%f92, [%rd52], %f91;
	@%p21 bra 	$L__BB4_17;
	setp.eq.s32 	%p22, %r7, 2;
	ld.global.f32 	%f93, [%rd10+4];
	cvt.u64.u32 	%rd53, %r12;
	cvt.u64.u32 	%rd54, %r45;
	add.s64 	%rd55, %rd54, %rd53;
	shl.b64 	%rd56, %rd55, 2;
	add.s64 	%rd11, %rd1, %rd56;
	mul.f32 	%f94, %f1, %f93;
	atom.global.add.f32 	%f95, [%rd11+4], %f94;
	@%p22 bra 	$L__BB4_17;
	ld.global.f32 	%f96, [%rd10+8];
	mul.f32 	%f97, %f1, %f96;
	atom.global.add.f32 	%f98, [%rd11+8], %f97;
$L__BB4_17:
	mul.wide.u32 	%rd57, %r11, 4;
	add.s64 	%rd58, %rd3, %rd57;
	atom.global.add.f32 	%f99, [%rd58], %f1;
$L__BB4_18:
	mov.b32 	%r41, 1;
	mov.pred 	%p24, 0;
	@%p1 bra 	$L__BB4_3;
	bra.uni 	$L__BB4_23;
$L__BB4_19:
	mul.wide.s32 	%rd19, %r2, 4;
	add.s64 	%rd12, %rd5, %rd19;
	ld.global.u32 	%r22, [%rd12];
	setp.lt.s32 	%p4, %r22, 0;
	setp.ge.s32 	%p5, %r22, %r25;
	add.s64 	%rd13, %rd4, %rd19;
	or.pred  	%p6, %p4, %p5;
	@%p6 bra 	$L__BB4_21;
	ld.global.f32 	%f2, [%rd13];
	mul.wide.u32 	%rd20, %r22, 4;
	add.s64 	%rd21, %rd3, %rd20;
	atom.global.add.f32 	%f3, [%rd21], %f2;
$L__BB4_21:
	ld.global.u32 	%r23, [%rd12+4];
	setp.lt.s32 	%p7, %r23, 0;
	setp.ge.s32 	%p8, %r23, %r25;
	or.pred  	%p9, %p7, %p8;
	@%p9 bra 	$L__BB4_23;
	ld.global.f32 	%f4, [%rd13+4];
	mul.wide.u32 	%rd22, %r23, 4;
	add.s64 	%rd23, %rd3, %rd22;
	atom.global.add.f32 	%f5, [%rd23], %f4;
$L__BB4_23:
	ret;

}
	// .globl	_Z29update_cluster_centers_kernelPKfS0_Pfiif
.visible .entry _Z29update_cluster_centers_kernelPKfS0_Pfiif(
	.param .u64 .ptr .align 1 _Z29update_cluster_centers_kernelPKfS0_Pfiif_param_0,
	.param .u64 .ptr .align 1 _Z29update_cluster_centers_kernelPKfS0_Pfiif_param_1,
	.param .u64 .ptr .align 1 _Z29update_cluster_centers_kernelPKfS0_Pfiif_param_2,
	.param .u32 _Z29update_cluster_centers_kernelPKfS0_Pfiif_param_3,
	.param .u32 _Z29update_cluster_centers_kernelPKfS0_Pfiif_param_4,
	.param .f32 _Z29update_cluster_centers_kernelPKfS0_Pfiif_param_5
)
{
	.reg .pred 	%p<5>;
	.reg .b32 	%r<6>;
	.reg .b32 	%f<10>;
	.reg .b64 	%rd<12>;

	ld.param.u64 	%rd1, [_Z29update_cluster_centers_kernelPKfS0_Pfiif_param_0];
	ld.param.u64 	%rd2, [_Z29update_cluster_centers_kernelPKfS0_Pfiif_param_1];
	ld.param.u64 	%rd3, [_Z29update_cluster_centers_kernelPKfS0_Pfiif_param_2];
	ld.param.u32 	%r4, [_Z29update_cluster_centers_kernelPKfS0_Pfiif_param_3];
	ld.param.u32 	%r3, [_Z29update_cluster_centers_kernelPKfS0_Pfiif_param_4];
	ld.param.f32 	%f2, [_Z29update_cluster_centers_kernelPKfS0_Pfiif_param_5];
	mov.u32 	%r1, %ctaid.x;
	mov.u32 	%r2, %tid.x;
	setp.ge.s32 	%p1, %r1, %r4;
	setp.ge.s32 	%p2, %r2, %r3;
	or.pred  	%p3, %p1, %p2;
	@%p3 bra 	$L__BB5_3;
	cvta.to.global.u64 	%rd4, %rd2;
	mul.wide.u32 	%rd5, %r1, 4;
	add.s64 	%rd6, %rd4, %rd5;
	ld.global.f32 	%f1, [%rd6];
	setp.leu.f32 	%p4, %f1, 0f358637BD;
	@%p4 bra 	$L__BB5_3;
	mad.lo.s32 	%r5, %r3, %r1, %r2;
	cvta.to.global.u64 	%rd7, %rd1;
	mul.wide.u32 	%rd8, %r5, 4;
	add.s64 	%rd9, %rd7, %rd8;
	ld.global.f32 	%f3, [%rd9];
	div.rn.f32 	%f4, %f3, %f1;
	cvta.to.global.u64 	%rd10, %rd3;
	add.s64 	%rd11, %rd10, %rd8;
	ld.global.f32 	%f5, [%rd11];
	mov.f32 	%f6, 0f3F800000;
	sub.f32 	%f7, %f6, %f2;
	mul.f32 	%f8, %f2, %f4;
	fma.rn.f32 	%f9, %f7, %f5, %f8;
	st.global.f32 	[%rd11], %f9;
$L__BB5_3:
	ret;

}


// ===== COMPILED SASS (sm_100) =====

	.target	sm_100

	.elftype	@"ET_EXEC"


//--------------------- .note.nv.tkinfo           --------------------------
	.section	.note.nv.tkinfo,"",@"SHT_NOTE"
	.sectionflags	@"SHF_NOTE_NV_TKINFO"
	.tkinfo
        /*0018*/ 	.word	0x00000002
        /*0030*/ 	.string	""
        /*0030*/ 	.string	"ptxas"
        /*0030*/ 	.string	"Cuda compilation tools, release 13.0, V13.0.88"
        /*0030*/ 	.string	"Build cuda_13.0.r13.0/compiler.36424714_0"
        /*0030*/ 	.string	"-arch sm_100 -m 64 "



//--------------------- .note.nv.cuinfo           --------------------------
	.section	.note.nv.cuinfo,"",@"SHT_NOTE"
	.sectionflags	@"SHF_NOTE_NV_CUINFO"
        /*0018*/ 	.short	0x0002
        /*001a*/ 	.short	0x0064
        /*001c*/ 	.short	0x0082
	.zero		2


//--------------------- .nv.info                  --------------------------
	.section	.nv.info,"",@"SHT_CUDA_INFO"
	.align	4


	//----- nvinfo : EIATTR_REGCOUNT
	.align		4
        /*0000*/ 	.byte	0x04, 0x2f
        /*0002*/ 	.short	(.L_1 - .L_0)
	.align		4
.L_0:
        /*0004*/ 	.word	index@(_Z33extract_semantic_embedding_kernelPKfPfii)
        /*0008*/ 	.word	0x00000020


	//----- nvinfo : EIATTR_FRAME_SIZE
	.align		4
.L_1:
        /*000c*/ 	.byte	0x04, 0x11
        /*000e*/ 	.short	(.L_3 - .L_2)
	.align		4
.L_2:
        /*0010*/ 	.word	index@($__internal_6_$__cuda_sm3x_div_rn_noftz_f32_slowpath)
        /*0014*/ 	.word	0x00000000


	//----- nvinfo : EIATTR_FRAME_SIZE
	.align		4
.L_3:
        /*0018*/ 	.byte	0x04, 0x11
        /*001a*/ 	.short	(.L_5 - .L_4)
	.align		4
.L_4:
        /*001c*/ 	.word	index@(_Z33extract_semantic_embedding_kernelPKfPfii)
        /*0020*/ 	.word	0x00000000


	//----- nvinfo : EIATTR_REGCOUNT
	.align		4
.L_5:
        /*0024*/ 	.byte	0x04, 0x2f
        /*0026*/ 	.short	(.L_7 - .L_6)
	.align		4
.L_6:
        /*0028*/ 	.word	index@(_Z26navigate_venn_space_kernelPKfS0_S0_Pfiiffff)
        /*002c*/ 	.word	0x0000001f


	//----- nvinfo : EIATTR_FRAME_SIZE
	.align		4
.L_7:
        /*0030*/ 	.byte	0x04, 0x11
        /*0032*/ 	.short	(.L_9 - .L_8)
	.align		4
.L_8:
        /*0034*/ 	.word	index@($__internal_5_$__cuda_sm3x_div_rn_noftz_f32_slowpath)
        /*0038*/ 	.word	0x00000000


	//----- nvinfo : EIATTR_FRAME_SIZE
	.align		4
.L_9:
        /*003c*/ 	.byte	0x04, 0x11
        /*003e*/ 	.short	(.L_11 - .L_10)
	.align		4
.L_10:
        /*0040*/ 	.word	index@(_Z26navigate_venn_space_kernelPKfS0_S0_Pfiiffff)
        /*0044*/ 	.word	0x00000000


	//----- nvinfo : EIATTR_REGCOUNT
	.align		4
.L_11:
        /*0048*/ 	.byte	0x04, 0x2f
        /*004a*/ 	.short	(.L_13 - .L_12)
	.align		4
.L_12:
        /*004c*/ 	.word	index@(_Z27update_venn_clusters_kernelPKfPfPiS1_iii)
        /*0050*/ 	.word	0x0000001f


	//----- nvinfo : EIATTR_FRAME_SIZE
	.align		4
.L_13:
        /*0054*/ 	.byte	0x04, 0x11
        /*0056*/ 	.short	(.L_15 - .L_14)
	.align		4
.L_14:
        /*0058*/ 	.word	index@($__internal_4_$__cuda_sm3x_div_rn_noftz_f32_slowpath)
        /*005c*/ 	.word	0x00000000


	//----- nvinfo : EIATTR_FRAME_SIZE
	.align		4
.L_15:
        /*0060*/ 	.byte	0x04, 0x11
        /*0062*/ 	.short	(.L_17 - .L_16)
	.align		4
.L_16:
        /*0064*/ 	.word	index@($__internal_3_$__cuda_sm20_rcp_rn_f32_slowpath)
        /*0068*/ 	.word	0x00000000


	//----- nvinfo : EIATTR_FRAME_SIZE
	.align		4
.L_17:
        /*006c*/ 	.byte	0x04, 0x11
        /*006e*/ 	.short	(.L_19 - .L_18)
	.align		4
.L_18:
        /*0070*/ 	.word	index@(_Z27update_venn_clusters_kernelPKfPfPiS1_iii)
        /*0074*/ 	.word	0x00000000


	//----- nvinfo : EIATTR_REGCOUNT
	.align		4
.L_19:
        /*0078*/ 	.byte	0x04, 0x2f
        /*007a*/ 	.short	(.L_21 - .L_20)
	.align		4
.L_20:
        /*007c*/ 	.word	index@(_Z33compute_venn_intersections_kernelPKfPfiif)
        /*0080*/ 	.word	0x00000011


	//----- nvinfo : EIATTR_FRAME_SIZE
	.align		4
.L_21:
        /*0084*/ 	.byte	0x04, 0x11
        /*0086*/ 	.short	(.L_23 - .L_22)
	.align		4
.L_22:
        /*0088*/ 	.word	index@($__internal_2_$__cuda_sm3x_div_rn_noftz_f32_slowpath)
        /*008c*/ 	.word	0x00000000


	//----- nvinfo : EIATTR_FRAME_SIZE
	.align		4
.L_23:
        /*0090*/ 	.byte	0x04, 0x11
        /*0092*/ 	.short	(.L_25 - .L_24)
	.align		4
.L_24:
        /*0094*/ 	.word	index@($__internal_1_$__cuda_sm20_sqrt_rn_f32_slowpath)
        /*0098*/ 	.word	0x00000000


	//----- nvinfo : EIATTR_FRAME_SIZE
	.align		4
.L_25:
        /*009c*/ 	.byte	0x04, 0x11
        /*009e*/ 	.short	(.L_27 - .L_26)
	.align		4
.L_26:
        /*00a0*/ 	.word	index@(_Z33compute_venn_intersections_kernelPKfPfiif)
        /*00a4*/ 	.word	0x00000000


	//----- nvinfo : EIATTR_REGCOUNT
	.align		4
.L_27:
        /*00a8*/ 	.byte	0x04, 0x2f
        /*00aa*/ 	.short	(.L_29 - .L_28)
	.align		4
.L_28:
        /*00ac*/ 	.word	index@(_Z33accumulate_cluster_updates_kernelPKfPKiS0_PfS3_iii)
        /*00b0*/ 	.word	0x00000016


	//----- nvinfo : EIATTR_FRAME_SIZE
	.align		4
.L_29:
        /*00b4*/ 	.byte	0x04, 0x11
        /*00b6*/ 	.short	(.L_31 - .L_30)
	.align		4
.L_30:
        /*00b8*/ 	.word	index@(_Z33accumulate_cluster_updates_kernelPKfPKiS0_PfS3_iii)
        /*00bc*/ 	.word	0x00000000


	//----- nvinfo : EIATTR_REGCOUNT
	.align		4
.L_31:
        /*00c0*/ 	.byte	0x04, 0x2f
        /*00c2*/ 	.short	(.L_33 - .L_32)
	.align		4
.L_32:
        /*00c4*/ 	.word	index@(_Z29update_cluster_centers_kernelPKfS0_Pfiif)
        /*00c8*/ 	.word	0x00000010


	//----- nvinfo : EIATTR_FRAME_SIZE
	.align		4
.L_33:
        /*00cc*/ 	.byte	0x04, 0x11
        /*00ce*/ 	.short	(.L_35 - .L_34)
	.align		4
.L_34:
        /*00d0*/ 	.word	index@($__internal_0_$__cuda_sm3x_div_rn_noftz_f32_slowpath)
        /*00d4*/ 	.word	0x00000000


	//----- nvinfo : EIATTR_FRAME_SIZE
	.align		4
.L_35:
        /*00d8*/ 	.byte	0x04, 0x11
        /*00da*/ 	.short	(.L_37 - .L_36)
	.align		4
.L_36:
        /*00dc*/ 	.word	index@(_Z29update_cluster_centers_kernelPKfS0_Pfiif)
        /*00e0*/ 	.word	0x00000000


	//----- nvinfo : EIATTR_MIN_STACK_SIZE
	.align		4
.L_37:
        /*00e4*/ 	.byte	0x04, 0x12
        /*00e6*/ 	.short	(.L_39 - .L_38)
	.align		4
.L_38:
        /*00e8*/ 	.word	index@(_Z29update_cluster_centers_kernelPKfS0_Pfiif)
        /*00ec*/ 	.word	0x00000000


	//----- nvinfo : EIATTR_MIN_STACK_SIZE
	.align		4
.L_39:
        /*00f0*/ 	.byte	0x04, 0x12
        /*00f2*/ 	.short	(.L_41 - .L_40)
	.align		4
.L_40:
        /*00f4*/ 	.word	index@(_Z33accumulate_cluster_updates_kernelPKfPKiS0_PfS3_iii)
        /*00f8*/ 	.word	0x00000000


	//----- nvinfo : EIATTR_MIN_STACK_SIZE
	.align		4
.L_41:
        /*00fc*/ 	.byte	0x04, 0x12
        /*00fe*/ 	.short	(.L_43 - .L_42)
	.align		4
.L_42:
        /*0100*/ 	.word	index@(_Z33compute_venn_intersections_kernelPKfPfiif)
        /*0104*/ 	.word	0x00000000


	//----- nvinfo : EIATTR_MIN_STACK_SIZE
	.align		4
.L_43:
        /*0108*/ 	.byte	0x04, 0x12
        /*010a*/ 	.short	(.L_45 - .L_44)
	.align		4
.L_44:
        /*010c*/ 	.word	index@(_Z27update_venn_clusters_kernelPKfPfPiS1_iii)
        /*0110*/ 	.word	0x00000000


	//----- nvinfo : EIATTR_MIN_STACK_SIZE
	.align		4
.L_45:
        /*0114*/ 	.byte	0x04, 0x12
        /*0116*/ 	.short	(.L_47 - .L_46)
	.align		4
.L_46:
        /*0118*/ 	.word	index@(_Z26navigate_venn_space_kernelPKfS0_S0_Pfiiffff)
        /*011c*/ 	.word	0x00000000


	//----- nvinfo : EIATTR_MIN_STACK_SIZE
	.align		4
.L_47:
        /*0120*/ 	.byte	0x04, 0x12
        /*0122*/ 	.short	(.L_49 - .L_48)
	.align		4
.L_48:
        /*0124*/ 	.word	index@(_Z33extract_semantic_embedding_kernelPKfPfii)
        /*0128*/ 	.word	0x00000000
.L_49:


//--------------------- .nv.compat                --------------------------
	.section	.nv.compat,"",@"SHT_CUDA_COMPAT_INFO"
	.align	4
        /*0000*/ 	.byte	0x02, 0x09, 0x00, 0x00, 0x02, 0x02, 0x01, 0x00, 0x02, 0x05, 0x05, 0x00, 0x03, 0x07, 0x01, 0x01
        /*0010*/ 	.byte	0x02, 0x03, 0x00, 0x00, 0x02, 0x06, 0x01, 0x00, 0x04, 0x0b, 0x08, 0x00, 0x01, 0x00, 0x00, 0x00
        /*0020*/ 	.byte	0x00, 0x00, 0x00, 0x00


//--------------------- .nv.info._Z29update_cluster_centers_kernelPKfS0_Pfiif --------------------------
	.section	.nv.info._Z29update_cluster_centers_kernelPKfS0_Pfiif,"",@"SHT_CUDA_INFO"
	.sectionflags	@""
	.align	4


	//----- nvinfo : EIATTR_CUDA_API_VERSION
	.align		4
        /*0000*/ 	.byte	0x04, 0x37
        /*0002*/ 	.short	(.L_51 - .L_50)
.L_50:
        /*0004*/ 	.word	0x00000082


	//----- nvinfo : EIATTR_KPARAM_INFO
	.align		4
.L_51:
        /*0008*/ 	.byte	0x04, 0x17
        /*000a*/ 	.short	(.L_53 - .L_52)
.L_52:
        /*000c*/ 	.word	0x00000000
        /*0010*/ 	.short	0x0005
        /*0012*/ 	.short	0x0020
        /*0014*/ 	.byte	0x00, 0xf0, 0x11, 0x00


	//----- nvinfo : EIATTR_KPARAM_INFO
	.align		4
.L_53:
        /*0018*/ 	.byte	0x04, 0x17
        /*001a*/ 	.short	(.L_55 - .L_54)
.L_54:
        /*001c*/ 	.word	0x00000000
        /*0020*/ 	.short	0x0004
        /*0022*/ 	.short	0x001c
        /*0024*/ 	.byte	0x00, 0xf0, 0x11, 0x00


	//----- nvinfo : EIATTR_KPARAM_INFO
	.align		4
.L_55:
        /*0028*/ 	.byte	0x04, 0x17
        /*002a*/ 	.short	(.L_57 - .L_56)
.L_56:
        /*002c*/ 	.word	0x00000000
        /*0030*/ 	.short	0x0003
        /*0032*/ 	.short	0x0018
        /*0034*/ 	.byte	0x00, 0xf0, 0x11, 0x00


	//----- nvinfo : EIATTR_KPARAM_INFO
	.align		4
.L_57:
        /*0038*/ 	.byte	0x04, 0x17
        /*003a*/ 	.short	(.L_59 - .L_58)
.L_58:
        /*003c*/ 	.word	0x00000000
        /*0040*/ 	.short	0x0002
        /*0042*/ 	.short	0x0010
        /*0044*/ 	.byte	0x00, 0xf5, 0x21, 0x00


	//----- nvinfo : EIATTR_KPARAM_INFO
	.align		4
.L_59:
        /*0048*/ 	.byte	0x04, 0x17
        /*004a*/ 	.short	(.L_61 - .L_60)
.L_60:
        /*004c*/ 	.word	0x00000000
        /*0050*/ 	.short	0x0001
        /*0052*/ 	.short	0x0008
        /*0054*/ 	.byte	0x00, 0xf5, 0x21, 0x00


	//----- nvinfo : EIATTR_KPARAM_INFO
	.align		4
.L_61:
        /*0058*/ 	.byte	0x04, 0x17
        /*005a*/ 	.short	(.L_63 - .L_62)
.L_62:
        /*005c*/ 	.word	0x00000000
        /*0060*/ 	.short	0x0000
        /*0062*/ 	.short	0x0000
        /*0064*/ 	.byte	0x00, 0xf5, 0x21, 0x00


	//----- nvinfo : EIATTR_SPARSE_MMA_MASK
	.align		4
.L_63:
        /*0068*/ 	.byte	0x03, 0x50
        /*006a*/ 	.short	0x0000


	//----- nvinfo : EIATTR_MAXREG_COUNT
	.align		4
        /*006c*/ 	.byte	0x03, 0x1b
        /*006e*/ 	.short	0x00ff


	//----- nvinfo : EIATTR_MERCURY_ISA_VERSION
	.align		4
        /*0070*/ 	.byte	0x03, 0x5f
        /*0072*/ 	.short	0x0101


	//----- nvinfo : EIATTR_VRC_CTA_INIT_COUNT
	.align		4
        /*0074*/ 	.byte	0x02, 0x4a
	.zero		1
	.zero		1


	//----- nvinfo : EIATTR_EXIT_INSTR_OFFSETS
	.align		4
        /*0078*/ 	.byte	0x04, 0x1c
        /*007a*/ 	.short	(.L_65 - .L_64)


	//   ....[0]....
.L_64:
        /*007c*/ 	.word	0x00000060


	//   ....[1]....
        /*0080*/ 	.word	0x000000c0


	//   ....[2]....
        /*0084*/ 	.word	0x00000260


	//----- nvinfo : EIATTR_CRS_STACK_SIZE
	.align		4
.L_65:
        /*0088*/ 	.byte	0x04, 0x1e
        /*008a*/ 	.short	(.L_67 - .L_66)
.L_66:
        /*008c*/ 	.word	0x00000000


	//----- nvinfo : EIATTR_CBANK_PARAM_SIZE
	.align		4
.L_67:
        /*0090*/ 	.byte	0x03, 0x19
        /*0092*/ 	.short	0x0024


	//----- nvinfo : EIATTR_PARAM_CBANK
	.align		4
        /*0094*/ 	.byte	0x04, 0x0a
        /*0096*/ 	.short	(.L_69 - .L_68)
	.align		4
.L_68:
        /*0098*/ 	.word	index@(.nv.constant0._Z29update_cluster_centers_kernelPKfS0_Pfiif)
        /*009c*/ 	.short	0x0380
        /*009e*/ 	.short	0x0024


	//----- nvinfo : EIATTR_SW_WAR
	.align		4
.L_69:
        /*00a0*/ 	.byte	0x04, 0x36
        /*00a2*/ 	.short	(.L_71 - .L_70)
.L_70:
        /*00a4*/ 	.word	0x00000008
.L_71:


//--------------------- .nv.info._Z33accumulate_cluster_updates_kernelPKfPKiS0_PfS3_iii --------------------------
	.section	.nv.info._Z33accumulate_cluster_updates_kernelPKfPKiS0_PfS3_iii,"",@"SHT_CUDA_INFO"
	.sectionflags	@""
	.align	4


	//----- nvinfo : EIATTR_CUDA_API_VERSION
	.align		4
        /*0000*/ 	.byte	0x04, 0x37
        /*0002*/ 	.short	(.L_73 - .L_72)
.L_72:
        /*0004*/ 	.word	0x00000082


	//----- nvinfo : EIATTR_KPARAM_INFO
	.align		4
.L_73:
        /*0008*/ 	.byte	0x04, 0x17
        /*000a*/ 	.short	(.L_75 - .L_74)
.L_74:
        /*000c*/ 	.word	0x00000000
        /*0010*/ 	.short	0x0007
        /*0012*/ 	.short	0x0030
        /*0014*/ 	.byte	0x00, 0xf0, 0x11, 0x00


	//----- nvinfo : EIATTR_KPARAM_INFO
	.align		4
.L_75:
        /*0018*/ 	.byte	0x04, 0x17
        /*001a*/ 	.short	(.L_77 - .L_76)
.L_76:
        /*001c*/ 	.word	0x00000000
        /*0020*/ 	.short	0x0006
        /*0022*/ 	.short	0x002c
        /*0024*/ 	.byte	0x00, 0xf0, 0x11, 0x00


	//----- nvinfo : EIATTR_KPARAM_INFO
	.align		4
.L_77:
        /*0028*/ 	.byte	0x04, 0x17
        /*002a*/ 	.short	(.L_79 - .L_78)
.L_78:
        /*002c*/ 	.word	0x00000000
        /*0030*/ 	.short	0x0005
        /*0032*/ 	.short	0x0028
        /*0034*/ 	.byte	0x00, 0xf0, 0x11, 0x00


	//----- nvinfo : EIATTR_KPARAM_INFO
	.align		4
.L_79:
        /*0038*/ 	.byte	0x04, 0x17
        /*003a*/ 	.short	(.L_81 - .L_80)
.L_80:
        /*003c*/ 	.word	0x00000000
        /*0040*/ 	.short	0x0004
        /*0042*/ 	.short	0x0020
        /*0044*/ 	.byte	0x00, 0xf5, 0x21, 0x00


	//----- nvinfo : EIATTR_KPARAM_INFO
	.align		4
.L_81:
        /*0048*/ 	.byte	0x04, 0x17
        /*004a*/ 	.short	(.L_83 - .L_82)
.L_82:
        /*004c*/ 	.word	0x00000000
        /*0050*/ 	.short	0x0003
        /*0052*/ 	.short	0x0018
        /*0054*/ 	.byte	0x00, 0xf5, 0x21, 0x00


	//----- nvinfo : EIATTR_KPARAM_INFO
	.align		4
.L_83:
        /*0058*/ 	.byte	0x04, 0x17
        /*005a*/ 	.short	(.L_85 - .L_84)
.L_84:
        /*005c*/ 	.word	0x00000000
        /*0060*/ 	.short	0x0002
        /*0062*/ 	.short	0x0010
        /*0064*/ 	.byte	0x00, 0xf5, 0x21, 0x00


	//----- nvinfo : EIATTR_KPARAM_INFO
	.align		4
.L_85:
        /*0068*/ 	.byte	0x04, 0x17
        /*006a*/ 	.short	(.L_87 - .L_86)
.L_86:
        /*006c*/ 	.word	0x00000000
        /*0070*/ 	.short	0x0001
        /*0072*/ 	.short	0x0008
        /*0074*/ 	.byte	0x00, 0xf5, 0x21, 0x00


	//----- nvinfo : EIATTR_KPARAM_INFO
	.align		4
.L_87:
        /*0078*/ 	.byte	0x04, 0x17
        /*007a*/ 	.short	(.L_89 - .L_88)
.L_88:
        /*007c*/ 	.word	0x00000000
        /*0080*/ 	.short	0x0000
        /*0082*/ 	.short	0x0000
        /*0084*/ 	.byte	0x00, 0xf5, 0x21, 0x00


	//----- nvinfo : EIATTR_SPARSE_MMA_MASK
	.align		4
.L_89:
        /*0088*/ 	.byte	0x03, 0x50
        /*008a*/ 	.short	0x0000


	//----- nvinfo : EIATTR_MAXREG_COUNT
	.align		4
        /*008c*/ 	.byte	0x03, 0x1b
        /*008e*/ 	.short	0x00ff


	//----- nvinfo : EIATTR_MERCURY_ISA_VERSION
	.align		4
        /*0090*/ 	.byte	0x03, 0x5f
        /*0092*/ 	.short	0x0101


	//----- nvinfo : EIATTR_VRC_CTA_INIT_COUNT
	.align		4
        /*0094*/ 	.byte	0x02, 0x4a
	.zero		1
	.zero		1


	//----- nvinfo : EIATTR_EXIT_INSTR_OFFSETS
	.align		4
        /*0098*/ 	.byte	0x04, 0x1c
        /*009a*/ 	.short	(.L_91 - .L_90)


	//   ....[0]....
.L_90:
        /*009c*/ 	.word	0x00000070


	//   ....[1]....
        /*00a0*/ 	.word	0x00000d30


	//   ....[2]....
        /*00a4*/ 	.word	0x00000e60


	//   ....[3]....
        /*00a8*/ 	.word	0x00000eb0


	//----- nvinfo : EIATTR_CRS_STACK_SIZE
	.align		4
.L_91:
        /*00ac*/ 	.byte	0x04, 0x1e
        /*00ae*/ 	.short	(.L_93 - .L_92)
.L_92:
        /*00b0*/ 	.word	0x00000000


	//----- nvinfo : EIATTR_CBANK_PARAM_SIZE
	.align		4
.L_93:
        /*00b4*/ 	.byte	0x03, 0x19
        /*00b6*/ 	.short	0x0034


	//----- nvinfo : EIATTR_PARAM_CBANK
	.align		4
        /*00b8*/ 	.byte	0x04, 0x0a
        /*00ba*/ 	.short	(.L_95 - .L_94)
	.align		4
.L_94:
        /*00bc*/ 	.word	index@(.nv.constant0._Z33accumulate_cluster_updates_kernelPKfPKiS0_PfS3_iii)
        /*00c0*/ 	.short	0x0380
        /*00c2*/ 	.short	0x0034


	//----- nvinfo : EIATTR_SW_WAR
	.align		4
.L_95:
        /*00c4*/ 	.byte	0x04, 0x36
        /*00c6*/ 	.short	(.L_97 - .L_96)
.L_96:
        /*00c8*/ 	.word	0x00000008
.L_97:


//--------------------- .nv.info._Z33compute_venn_intersections_kernelPKfPfiif --------------------------
	.section	.nv.info._Z33compute_venn_intersections_kernelPKfPfiif,"",@"SHT_CUDA_INFO"
	.sectionflags	@""
	.align	4


	//----- nvinfo : EIATTR_CUDA_API_VERSION
	.align		4
        /*0000*/ 	.byte	0x04, 0x37
        /*0002*/ 	.short	(.L_99 - .L_98)
.L_98:
        /*0004*/ 	.word	0x00000082


	//----- nvinfo : EIATTR_KPARAM_INFO
	.align		4
.L_99:
        /*0008*/ 	.byte	0x04, 0x17
        /*000a*/ 	.short	(.L_101 - .L_100)
.L_100:
        /*000c*/ 	.word	0x00000000
        /*0010*/ 	.short	0x0004
        /*0012*/ 	.short	0x0018
        /*0014*/ 	.byte	0x00, 0xf0, 0x11, 0x00


	//----- nvinfo : EIATTR_KPARAM_INFO
	.align		4
.L_101:
        /*0018*/ 	.byte	0x04, 0x17
        /*001a*/ 	.short	(.L_103 - .L_102)
.L_102:
        /*001c*/ 	.word	0x00000000
        /*0020*/ 	.short	0x0003
        /*0022*/ 	.short	0x0014
        /*0024*/ 	.byte	0x00, 0xf0, 0x11, 0x00


	//----- nvinfo : EIATTR_KPARAM_INFO
	.align		4
.L_103:
        /*0028*/ 	.byte	0x04, 0x17
        /*002a*/ 	.short	(.L_105 - .L_104)
.L_104:
        /*002c*/ 	.word	0x00000000
        /*0030*/ 	.short	0x0002
        /*0032*/ 	.short	0x0010
        /*0034*/ 	.byte	0x00, 0xf0, 0x11, 0x00


	//----- nvinfo : EIATTR_KPARAM_INFO
	.align		4
.L_105:
        /*0038*/ 	.byte	0x04, 0x17
        /*003a*/ 	.short	(.L_107 - .L_106)
.L_106:
        /*003c*/ 	.word	0x00000000
        /*0040*/ 	.short	0x0001
        /*0042*/ 	.short	0x0008
        /*0044*/ 	.byte	0x00, 0xf5, 0x21, 0x00


	//----- nvinfo : EIATTR_KPARAM_INFO
	.align		4
.L_107:
        /*0048*/ 	.byte	0x04, 0x17
        /*004a*/ 	.short	(.L_109 - .L_108)
.L_108:
        /*004c*/ 	.word	0x00000000
        /*0050*/ 	.short	0x0000
        /*0052*/ 	.short	0x0000
        /*0054*/ 	.byte	0x00, 0xf5, 0x21, 0x00


	//----- nvinfo : EIATTR_SPARSE_MMA_MASK
	.align		4
.L_109:
        /*0058*/ 	.byte	0x03, 0x50
        /*005a*/ 	.short	0x0000


	//----- nvinfo : EIATTR_MAXREG_COUNT
	.align		4
        /*005c*/ 	.byte	0x03, 0x1b
        /*005e*/ 	.short	0x00ff


	//----- nvinfo : EIATTR_NUM_BARRIERS
	.align		4
        /*0060*/ 	.byte	0x02, 0x4c
        /*0062*/ 	.byte	0x01
	.zero		1


	//----- nvinfo : EIATTR_MERCURY_ISA_VERSION
	.align		4
        /*0064*/ 	.byte	0x03, 0x5f
        /*0066*/ 	.short	0x0101


	//----- nvinfo : EIATTR_VRC_CTA_INIT_COUNT
	.align		4
        /*0068*/ 	.byte	0x02, 0x4a
	.zero		1
	.zero		1


	//----- nvinfo : EIATTR_EXIT_INSTR_OFFSETS
	.align		4
        /*006c*/ 	.byte	0x04, 0x1c
        /*006e*/ 	.short	(.L_111 - .L_110)


	//   ....[0]....
.L_110:
        /*0070*/ 	.word	0x00000060


	//   ....[1]....
        /*0074*/ 	.word	0x000004e0


	//   ....[2]....
        /*0078*/ 	.word	0x00000820


	//   ....[3]....
        /*007c*/ 	.word	0x00000840


	//   ....[4]....
        /*0080*/ 	.word	0x000008a0


	//----- nvinfo : EIATTR_CRS_STACK_SIZE
	.align		4
.L_111:
        /*0084*/ 	.byte	0x04, 0x1e
        /*0086*/ 	.short	(.L_113 - .L_112)
.L_112:
        /*0088*/ 	.word	0x00000000


	//----- nvinfo : EIATTR_CBANK_PARAM_SIZE
	.align		4
.L_113:
        /*008c*/ 	.byte	0x03, 0x19
        /*008e*/ 	.short	0x001c


	//----- nvinfo : EIATTR_PARAM_CBANK
	.align		4
        /*0090*/ 	.byte	0x04, 0x0a
        /*0092*/ 	.short	(.L_115 - .L_114)
	.align		4
.L_114:
        /*0094*/ 	.word	index@(.nv.constant0._Z33compute_venn_intersections_kernelPKfPfiif)
        /*0098*/ 	.short	0x0380
        /*009a*/ 	.short	0x001c


	//----- nvinfo : EIATTR_SW_WAR
	.align		4
.L_115:
        /*009c*/ 	.byte	0x04, 0x36
        /*009e*/ 	.short	(.L_117 - .L_116)
.L_116:
        /*00a0*/ 	.word	0x00000008
.L_117:


//--------------------- .nv.info._Z27update_venn_clusters_kernelPKfPfPiS1_iii --------------------------
	.section	.nv.info._Z27update_venn_clusters_kernelPKfPfPiS1_iii,"",@"SHT_CUDA_INFO"
	.sectionflags	@""
	.align	4


	//----- nvinfo : EIATTR_CUDA_API_VERSION
	.align		4
        /*0000*/ 	.byte	0x04, 0x37
        /*0002*/ 	.short	(.L_119 - .L_118)
.L_118:
        /*0004*/ 	.word	0x00000082


	//----- nvinfo : EIATTR_KPARAM_INFO
	.align		4
.L_119:
        /*0008*/ 	.byte	0x04, 0x17
        /*000a*/ 	.short	(.L_121 - .L_120)
.L_120:
        /*000c*/ 	.word	0x00000000
        /*0010*/ 	.short	0x0006
        /*0012*/ 	.short	0x0028
        /*0014*/ 	.byte	0x00, 0xf0, 0x11, 0x00


	//----- nvinfo : EIATTR_KPARAM_INFO
	.align		4
.L_121:
        /*0018*/ 	.byte	0x04, 0x17
        /*001a*/ 	.short	(.L_123 - .L_122)
.L_122:
        /*001c*/ 	.word	0x00000000
        /*0020*/ 	.short	0x0005
        /*0022*/ 	.short	0x0024
        /*0024*/ 	.byte	0x00, 0xf0, 0x11, 0x00


	//----- nvinfo : EIATTR_KPARAM_INFO
	.align		4
.L_123:
        /*0028*/ 	.byte	0x04, 0x17
        /*002a*/ 	.short	(.L_125 - .L_124)
.L_124:
        /*002c*/ 	.word	0x00000000
        /*0030*/ 	.short	0x0004
        /*0032*/ 	.short	0x0020
        /*0034*/ 	.byte	0x00, 0xf0, 0x11, 0x00


	//----- nvinfo : EIATTR_KPARAM_INFO
	.align		4
.L_125:
        /*0038*/ 	.byte	0x04, 0x17
        /*003a*/ 	.short	(.L_127 - .L_126)
.L_126:
        /*003c*/ 	.word	0x00000000
        /*0040*/ 	.short	0x0003
        /*0042*/ 	.short	0x0018
        /*0044*/ 	.byte	0x00, 0xf5, 0x21, 0x00


	//----- nvinfo : EIATTR_KPARAM_INFO
	.align		4
.L_127:
        /*0048*/ 	.byte	0x04, 0x17
        /*004a*/ 	.short	(.L_129 - .L_128)
.L_128:
        /*004c*/ 	.word	0x00000000
        /*0050*/ 	.short	0x0002
        /*0052*/ 	.short	0x0010
        /*0054*/ 	.byte	0x00, 0xf5, 0x21, 0x00


	//----- nvinfo : EIATTR_KPARAM_INFO
	.align		4
.L_129:
        /*0058*/ 	.byte	0x04, 0x17
        /*005a*/ 	.short	(.L_131 - .L_130)
.L_130:
        /*005c*/ 	.word	0x00000000
        /*0060*/ 	.short	0x0001
        /*0062*/ 	.short	0x0008
        /*0064*/ 	.byte	0x00, 0xf5, 0x21, 0x00


	//----- nvinfo : EIATTR_KPARAM_INFO
	.align		4
.L_131:
        /*0068*/ 	.byte	0x04, 0x17
        /*006a*/ 	.short	(.L_133 - .L_132)
.L_132:
        /*006c*/ 	.word	0x00000000
        /*0070*/ 	.short	0x0000
        /*0072*/ 	.short	0x0000
        /*0074*/ 	.byte	0x00, 0xf5, 0x21, 0x00


	//----- nvinfo : EIATTR_SPARSE_MMA_MASK
	.align		4
.L_133:
        /*0078*/ 	.byte	0x03, 0x50
        /*007a*/ 	.short	0x0000


	//----- nvinfo : EIATTR_MAXREG_COUNT
	.align		4
        /*007c*/ 	.byte	0x03, 0x1b
        /*007e*/ 	.short	0x00ff


	//----- nvinfo : EIATTR_MERCURY_ISA_VERSION
	.align		4
        /*0080*/ 	.byte	0x03, 0x5f
        /*0082*/ 	.short	0x0101


	//----- nvinfo : EIATTR_VRC_CTA_INIT_COUNT
	.align		4
        /*0084*/ 	.byte	0x02, 0x4a
	.zero		1
	.zero		1


	//----- nvinfo : EIATTR_EXIT_INSTR_OFFSETS
	.align		4
        /*0088*/ 	.byte	0x04, 0x1c
        /*008a*/ 	.short	(.L_135 - .L_134)


	//   ....[0]....
.L_134:
        /*008c*/ 	.word	0x00000070


	//   ....[1]....
        /*0090*/ 	.word	0x00001920


	//----- nvinfo : EIATTR_CRS_STACK_SIZE
	.align		4
.L_135:
        /*0094*/ 	.byte	0x04, 0x1e
        /*0096*/ 	.short	(.L_137 - .L_136)
.L_136:
        /*0098*/ 	.word	0x00000000


	//----- nvinfo : EIATTR_CBANK_PARAM_SIZE
	.align		4
.L_137:
        /*009c*/ 	.byte	0x03, 0x19
        /*009e*/ 	.short	0x002c


	//----- nvinfo : EIATTR_PARAM_CBANK
	.align		4
        /*00a0*/ 	.byte	0x04, 0x0a
        /*00a2*/ 	.short	(.L_139 - .L_138)
	.align		4
.L_138:
        /*00a4*/ 	.word	index@(.nv.constant0._Z27update_venn_clusters_kernelPKfPfPiS1_iii)
        /*00a8*/ 	.short	0x0380
        /*00aa*/ 	.short	0x002c


	//----- nvinfo : EIATTR_SW_WAR
	.align		4
.L_139:
        /*00ac*/ 	.byte	0x04, 0x36
        /*00ae*/ 	.short	(.L_141 - .L_140)
.L_140:
        /*00b0*/ 	.word	0x00000008
.L_141:


//--------------------- .nv.info._Z26navigate_venn_space_kernelPKfS0_S0_Pfiiffff --------------------------
	.section	.nv.info._Z26navigate_venn_space_kernelPKfS0_S0_Pfiiffff,"",@"SHT_CUDA_INFO"
	.sectionflags	@""
	.align	4


	//----- nvinfo : EIATTR_CUDA_API_VERSION
	.align		4
        /*0000*/ 	.byte	0x04, 0x37
        /*0002*/ 	.short	(.L_143 - .L_142)
.L_142:
        /*0004*/ 	.word	0x00000082


	//----- nvinfo : EIATTR_KPARAM_INFO
	.align		4
.L_143:
        /*0008*/ 	.byte	0x04, 0x17
        /*000a*/ 	.short	(.L_145 - .L_144)
.L_144:
        /*000c*/ 	.word	0x00000000
        /*0010*/ 	.short	0x0009
        /*0012*/ 	.short	0x0034
        /*0014*/ 	.byte	0x00, 0xf0, 0x11, 0x00


	//----- nvinfo : EIATTR_KPARAM_INFO
	.align		4
.L_145:
        /*0018*/ 	.byte	0x04, 0x17
        /*001a*/ 	.short	(.L_147 - .L_146)
.L_146:
        /*001c*/ 	.word	0x00000000
        /*0020*/ 	.short	0x0008
        /*0022*/ 	.short	0x0030
        /*0024*/ 	.byte	0x00, 0xf0, 0x11, 0x00


	//----- nvinfo : EIATTR_KPARAM_INFO
	.align		4
.L_147:
        /*0028*/ 	.byte	0x04, 0x17
        /*002a*/ 	.short	(.L_149 - .L_148)
.L_148:
        /*002c*/ 	.word	0x00000000
        /*0030*/ 	.short	0x0007
        /*0032*/ 	.short	0x002c
        /*0034*/ 	.byte	0x00, 0xf0, 0x11, 0x00


	//----- nvinfo : EIATTR_KPARAM_INFO
	.align		4
.L_149:
        /*0038*/ 	.byte	0x04, 0x17
        /*003a*/ 	.short	(.L_151 - .L_150)
.L_150:
        /*003c*/ 	.word	0x00000000
        /*0040*/ 	.short	0x0006
        /*0042*/ 	.short	0x0028
        /*0044*/ 	.byte	0x00, 0xf0, 0x11, 0x00


	//----- nvinfo : EIATTR_KPARAM_INFO
	.align		4
.L_151:
        /*0048*/ 	.byte	0x04, 0x17
        /*004a*/ 	.short	(.L_153 - .L_152)
.L_152:
        /*004c*/ 	.word	0x00000000
        /*0050*/ 	.short	0x0005
        /*0052*/ 	.short	0x0024
        /*0054*/ 	.byte	0x00, 0xf0, 0x11, 0x00


	//----- nvinfo : EIATTR_KPARAM_INFO
	.align		4
.L_153:
        /*0058*/ 	.byte	0x04, 0x17
        /*005a*/ 	.short	(.L_155 - .L_154)
.L_154:
        /*005c*/ 	.word	0x00000000
        /*0060*/ 	.short	0x0004
        /*0062*/ 	.short	0x0020
        /*0064*/ 	.byte	0x00, 0xf0, 0x11, 0x00


	//----- nvinfo : EIATTR_KPARAM_INFO
	.align		4
.L_155:
        /*0068*/ 	.byte	0x04, 0x17
        /*006a*/ 	.short	(.L_157 - .L_156)
.L_156:
        /*006c*/ 	.word	0x00000000
        /*0070*/ 	.short	0x0003
        /*0072*/ 	.short	0x0018
        /*0074*/ 	.byte	0x00, 0xf5, 0x21, 0x00


	//----- nvinfo : EIATTR_KPARAM_INFO
	.align		4
.L_157:
        /*0078*/ 	.byte	0x04, 0x17
        /*007a*/ 	.short	(.L_159 - .L_158)
.L_158:
        /*007c*/ 	.word	0x00000000
        /*0080*/ 	.short	0x0002
        /*0082*/ 	.short	0x0010
        /*0084*/ 	.byte	0x00, 0xf5, 0x21, 0x00


	//----- nvinfo : EIATTR_KPARAM_INFO
	.align		4
.L_159:
        /*0088*/ 	.byte	0x04, 0x17
        /*008a*/ 	.short	(.L_161 - .L_160)
.L_160:
        /*008c*/ 	.word	0x00000000
        /*0090*/ 	.short	0x0001
        /*0092*/ 	.short	0x0008
        /*0094*/ 	.byte	0x00, 0xf5, 0x21, 0x00


	//----- nvinfo : EIATTR_KPARAM_INFO
	.align		4
.L_161:
        /*0098*/ 	.byte	0x04, 0x17
        /*009a*/ 	.short	(.L_163 - .L_162)
.L_162:
        /*009c*/ 	.word	0x00000000
        /*00a0*/ 	.short	0x0000
        /*00a2*/ 	.short	0x0000
        /*00a4*/ 	.byte	0x00, 0xf5, 0x21, 0x00


	//----- nvinfo : EIATTR_SPARSE_MMA_MASK
	.align		4
.L_163:
        /*00a8*/ 	.byte	0x03, 0x50
        /*00aa*/ 	.short	0x0000


	//----- nvinfo : EIATTR_MAXREG_COUNT
	.align		4
        /*00ac*/ 	.byte	0x03, 0x1b
        /*00ae*/ 	.short	0x00ff


	//----- nvinfo : EIATTR_MERCURY_ISA_VERSION
	.align		4
        /*00b0*/ 	.byte	0x03, 0x5f
        /*00b2*/ 	.short	0x0101


	//----- nvinfo : EIATTR_VRC_CTA_INIT_COUNT
	.align		4
        /*00b4*/ 	.byte	0x02, 0x4a
	.zero		1
	.zero		1


	//----- nvinfo : EIATTR_EXIT_INSTR_OFFSETS
	.align		4
        /*00b8*/ 	.byte	0x04, 0x1c
        /*00ba*/ 	.short	(.L_165 - .L_164)


	//   ....[0]....
.L_164:
        /*00bc*/ 	.word	0x00000070


	//   ....[1]....
        /*00c0*/ 	.word	0x00001990


	//----- nvinfo : EIATTR_CRS_STACK_SIZE
	.align		4
.L_165:
        /*00c4*/ 	.byte	0x04, 0x1e
        /*00c6*/ 	.short	(.L_167 - .L_166)
.L_166:
        /*00c8*/ 	.word	0x00000000


	//----- nvinfo : EIATTR_CBANK_PARAM_SIZE
	.align		4
.L_167:
        /*00cc*/ 	.byte	0x03, 0x19
        /*00ce*/ 	.short	0x0038


	//----- nvinfo : EIATTR_PARAM_CBANK
	.align		4
        /*00d0*/ 	.byte	0x04, 0x0a
        /*00d2*/ 	.short	(.L_169 - .L_168)
	.align		4
.L_168:
        /*00d4*/ 	.word	index@(.nv.constant0._Z26navigate_venn_space_kernelPKfS0_S0_Pfiiffff)
        /*00d8*/ 	.short	0x0380
        /*00da*/ 	.short	0x0038


	//----- nvinfo : EIATTR_SW_WAR
	.align		4
.L_169:
        /*00dc*/ 	.byte	0x04, 0x36
        /*00de*/ 	.short	(.L_171 - .L_170)
.L_170:
        /*00e0*/ 	.word	0x00000008
.L_171:


//--------------------- .nv.info._Z33extract_semantic_embedding_kernelPKfPfii --------------------------
	.section	.nv.info._Z33extract_semantic_embedding_kernelPKfPfii,"",@"SHT_CUDA_INFO"
	.sectionflags	@""
	.align	4


	//----- nvinfo : EIATTR_CUDA_API_VERSION
	.align		4
        /*0000*/ 	.byte	0x04, 0x37
        /*0002*/ 	.short	(.L_173 - .L_172)
.L_172:
        /*0004*/ 	.word	0x00000082


	//----- nvinfo : EIATTR_KPARAM_INFO
	.align		4
.L_173:
        /*0008*/ 	.byte	0x04, 0x17
        /*000a*/ 	.short	(.L_175 - .L_174)
.L_174:
        /*000c*/ 	.word	0x00000000
        /*0010*/ 	.short	0x0003
        /*0012*/ 	.short	0x0014
        /*0014*/ 	.byte	0x00, 0xf0, 0x11, 0x00


	//----- nvinfo : EIATTR_KPARAM_INFO
	.align		4
.L_175:
        /*0018*/ 	.byte	0x04, 0x17
        /*001a*/ 	.short	(.L_177 - .L_176)
.L_176:
        /*001c*/ 	.word	0x00000000
        /*0020*/ 	.short	0x0002
        /*0022*/ 	.short	0x0010
        /*0024*/ 	.byte	0x00, 0xf0, 0x11, 0x00


	//----- nvinfo : EIATTR_KPARAM_INFO
	.align		4
.L_177:
        /*0028*/ 	.byte	0x04, 0x17
        /*002a*/ 	.short	(.L_179 - .L_178)
.L_178:
        /*002c*/ 	.word	0x00000000
        /*0030*/ 	.short	0x0001
        /*0032*/ 	.short	0x0008
        /*0034*/ 	.byte	0x00, 0xf5, 0x21, 0x00


	//----- nvinfo : EIATTR_KPARAM_INFO
	.align		4
.L_179:
        /*0038*/ 	.byte	0x04, 0x17
        /*003a*/ 	.short	(.L_181 - .L_180)
.L_180:
        /*003c*/ 	.word	0x00000000
        /*0040*/ 	.short	0x0000
        /*0042*/ 	.short	0x0000
        /*0044*/ 	.byte	0x00, 0xf5, 0x21, 0x00


	//----- nvinfo : EIATTR_SPARSE_MMA_MASK
	.align		4
.L_181:
        /*0048*/ 	.byte	0x03, 0x50
        /*004a*/ 	.short	0x0000


	//----- nvinfo : EIATTR_MAXREG_COUNT
	.align		4
        /*004c*/ 	.byte	0x03, 0x1b
        /*004e*/ 	.short	0x00ff


	//----- nvinfo : EIATTR_MERCURY_ISA_VERSION
	.align		4
        /*0050*/ 	.byte	0x03, 0x5f
        /*0052*/ 	.short	0x0101


	//----- nvinfo : EIATTR_VRC_CTA_INIT_COUNT
	.align		4
        /*0054*/ 	.byte	0x02, 0x4a
	.zero		1
	.zero		1


	//----- nvinfo : EIATTR_EXIT_INSTR_OFFSETS
	.align		4
        /*0058*/ 	.byte	0x04, 0x1c
        /*005a*/ 	.short	(.L_183 - .L_182)


	//   ....[0]....
.L_182:
        /*005c*/ 	.word	0x00000070


	//   ....[1]....
        /*0060*/ 	.word	0x000009d0


	//----- nvinfo : EIATTR_CRS_STACK_SIZE
	.align		4
.L_183:
        /*0064*/ 	.byte	0x04, 0x1e
        /*0066*/ 	.short	(.L_185 - .L_184)
.L_184:
        /*0068*/ 	.word	0x00000000


	//----- nvinfo : EIATTR_CBANK_PARAM_SIZE
	.align		4
.L_185:
        /*006c*/ 	.byte	0x03, 0x19
        /*006e*/ 	.short	0x0018


	//----- nvinfo : EIATTR_PARAM_CBANK
	.align		4
        /*0070*/ 	.byte	0x04, 0x0a
        /*0072*/ 	.short	(.L_187 - .L_186)
	.align		4
.L_186:
        /*0074*/ 	.word	index@(.nv.constant0._Z33extract_semantic_embedding_kernelPKfPfii)
        /*0078*/ 	.short	0x0380
        /*007a*/ 	.short	0x0018


	//----- nvinfo : EIATTR_SW_WAR
	.align		4
.L_187:
        /*007c*/ 	.byte	0x04, 0x36
        /*007e*/ 	.short	(.L_189 - .L_188)
.L_188:
        /*0080*/ 	.word	0x00000008
.L_189:


//--------------------- .nv.callgraph             --------------------------
	.section	.nv.callgraph,"",@"SHT_CUDA_CALLGRAPH"
	.align	4
	.sectionentsize	8
	.align		4
        /*0000*/ 	.word	0x00000000
	.align		4
        /*0004*/ 	.word	0xffffffff
	.align		4
        /*0008*/ 	.word	0x00000000
	.align		4
        /*000c*/ 	.word	0xfffffffe
	.align		4
        /*0010*/ 	.word	0x00000000
	.align		4
        /*0014*/ 	.word	0xfffffffd
	.align		4
        /*0018*/ 	.word	0x00000000
	.align		4
        /*001c*/ 	.word	0xfffffffc


//--------------------- .text._Z29update_cluster_centers_kernelPKfS0_Pfiif --------------------------
	.section	.text._Z29update_cluster_centers_kernelPKfS0_Pfiif,"ax",@progbits
	.align	128
        .global         _Z29update_cluster_centers_kernelPKfS0_Pfiif
        .type           _Z29update_cluster_centers_kernelPKfS0_Pfiif,@function
        .size           _Z29update_cluster_centers_kernelPKfS0_Pfiif,(.L_x_135 - _Z29update_cluster_centers_kernelPKfS0_Pfiif)
        .other          _Z29update_cluster_centers_kernelPKfS0_Pfiif,@"STO_CUDA_ENTRY STV_DEFAULT"
_Z29update_cluster_centers_kernelPKfS0_Pfiif:
.text._Z29update_cluster_centers_kernelPKfS0_Pfiif:
[----:B------:R-:W-:Y:S01]  /*0000*/  LDC R1, c[0x0][0x37c] ;  /* 0x0000df00ff017b82 */ /* 0x000fe20000000800 */
[----:B------:R-:W0:Y:S01]  /*0010*/  S2R R0, SR_TID.X ;  /* 0x0000000000007919 */ /* 0x000e220000002100 */
[----:B------:R-:W0:Y:S01]  /*0020*/  LDCU.64 UR6, c[0x0][0x398] ;  /* 0x00007300ff0677ac */ /* 0x000e220008000a00 */
[----:B------:R-:W1:Y:S01]  /*0030*/  S2R R7, SR_CTAID.X ;  /* 0x0000000000077919 */ /* 0x000e620000002500 */
[----:B0-----:R-:W-:-:S04]  /*0040*/  ISETP.GE.AND P0, PT, R0, UR7, PT ;  /* 0x0000000700007c0c */ /* 0x001fc8000bf06270 */
[----:B-1----:R-:W-:-:S13]  /*0050*/  ISETP.GE.OR P0, PT, R7, UR6, P0 ;  /* 0x0000000607007c0c */ /* 0x002fda0008706670 */
[----:B------:R-:W-:Y:S05]  /*0060*/  @P0 EXIT ;  /* 0x000000000000094d */ /* 0x000fea0003800000 */
[----:B------:R-:W0:Y:S01]  /*0070*/  LDC.64 R2, c[0x0][0x388] ;  /* 0x0000e200ff027b82 */ /* 0x000e220000000a00 */
[----:B------:R-:W1:Y:S01]  /*0080*/  LDCU.64 UR4, c[0x0][0x358] ;  /* 0x00006b00ff0477ac */ /* 0x000e620008000a00 */
[----:B0-----:R-:W-:-:S06]  /*0090*/  IMAD.WIDE.U32 R2, R7, 0x4, R2 ;  /* 0x0000000407027825 */ /* 0x001fcc00078e0002 */
[----:B-1----:R-:W2:Y:S02]  /*00a0*/  LDG.E R3, desc[UR4][R2.64] ;  /* 0x0000000402037981 */ /* 0x002ea4000c1e1900 */
[----:B--2---:R-:W-:-:S13]  /*00b0*/  FSETP.GT.AND P0, PT, R3, 9.9999999747524270788e-07, PT ;  /* 0x358637bd0300780b */ /* 0x004fda0003f04000 */
[----:B------:R-:W-:Y:S05]  /*00c0*/  @!P0 EXIT ;  /* 0x000000000000894d */ /* 0x000fea0003800000 */
[----:B------:R-:W0:Y:S01]  /*00d0*/  LDC.64 R4, c[0x0][0x380] ;  /* 0x0000e000ff047b82 */ /* 0x000e220000000a00 */
[----:B------:R-:W-:-:S04]  /*00e0*/  IMAD R2, R7, UR7, R0 ;  /* 0x0000000707027c24 */ /* 0x000fc8000f8e0200 */
[----:B0-----:R-:W-:-:S05]  /*00f0*/  IMAD.WIDE.U32 R4, R2, 0x4, R4 ;  /* 0x0000000402047825 */ /* 0x001fca00078e0004 */
[----:B------:R-:W2:Y:S01]  /*0100*/  LDG.E R0, desc[UR4][R4.64] ;  /* 0x0000000404007981 */ /* 0x000ea2000c1e1900 */
[----:B------:R-:W0:Y:S01]  /*0110*/  MUFU.RCP R6, R3 ;  /* 0x0000000300067308 */ /* 0x000e220000001000 */
[----:B------:R-:W-:Y:S01]  /*0120*/  BSSY.RECONVERGENT B0, `(.L_x_0) ;  /* 0x000000b000007945 */ /* 0x000fe20003800200 */
[----:B0-----:R-:W-:-:S04]  /*0130*/  FFMA R7, -R3, R6, 1 ;  /* 0x3f80000003077423 */ /* 0x001fc80000000106 */
[----:B------:R-:W-:Y:S02]  /*0140*/  FFMA R7, R6, R7, R6 ;  /* 0x0000000706077223 */ /* 0x000fe40000000006 */
[----:B--2---:R-:W0:Y:S02]  /*0150*/  FCHK P0, R0, R3 ;  /* 0x0000000300007302 */ /* 0x004e240000000000 */
[----:B------:R-:W-:-:S04]  /*0160*/  FFMA R6, R0, R7, RZ ;  /* 0x0000000700067223 */ /* 0x000fc800000000ff */
[----:B------:R-:W-:-:S04]  /*0170*/  FFMA R8, -R3, R6, R0 ;  /* 0x0000000603087223 */ /* 0x000fc80000000100 */
[----:B------:R-:W-:Y:S01]  /*0180*/  FFMA R6, R7, R8, R6 ;  /* 0x0000000807067223 */ /* 0x000fe20000000006 */
[----:B0-----:R-:W-:Y:S06]  /*0190*/  @!P0 BRA `(.L_x_1) ;  /* 0x00000000000c8947 */ /* 0x001fec0003800000 */
[----:B------:R-:W-:-:S07]  /*01a0*/  MOV R4, 0x1c0 ;  /* 0x000001c000047802 */ /* 0x000fce0000000f00 */
[----:B------:R-:W-:Y:S05]  /*01b0*/  CALL.REL.NOINC `($__internal_0_$__cuda_sm3x_div_rn_noftz_f32_slowpath) ;  /* 0x00000000002c7944 */ /* 0x000fea0003c00000 */
[----:B------:R-:W-:-:S07]  /*01c0*/  IMAD.MOV.U32 R6, RZ, RZ, R0 ;  /* 0x000000ffff067224 */ /* 0x000fce00078e0000 */
.L_x_1:
[----:B------:R-:W-:Y:S05]  /*01d0*/  BSYNC.RECONVERGENT B0 ;  /* 0x0000000000007941 */ /* 0x000fea0003800200 */
.L_x_0:
[----:B------:R-:W0:Y:S02]  /*01e0*/  LDC.64 R4, c[0x0][0x390] ;  /* 0x0000e400ff047b82 */ /* 0x000e240000000a00 */
[----:B0-----:R-:W-:-:S06]  /*01f0*/  IMAD.WIDE.U32 R2, R2, 0x4, R4 ;  /* 0x0000000402027825 */ /* 0x001fcc00078e0004 */
[----:B------:R-:W0:Y:S01]  /*0200*/  LDC R5, c[0x0][0x3a0] ;  /* 0x0000e800ff057b82 */ /* 0x000e220000000800 */
[----:B------:R-:W2:Y:S01]  /*0210*/  LDG.E R0, desc[UR4][R2.64] ;  /* 0x0000000402007981 */ /* 0x000ea2000c1e1900 */
[----:B0-----:R-:W-:Y:S01]  /*0220*/  FMUL R7, R6, R5 ;  /* 0x0000000506077220 */ /* 0x001fe20000400000 */
[----:B------:R-:W-:-:S04]  /*0230*/  FADD R5, -R5, 1 ;  /* 0x3f80000005057421 */ /* 0x000fc80000000100 */
[----:B--2---:R-:W-:-:S05]  /*0240*/  FFMA R5, R0, R5, R7 ;  /* 0x0000000500057223 */ /* 0x004fca0000000007 */
[----:B------:R-:W-:Y:S01]  /*0250*/  STG.E desc[UR4][R2.64], R5 ;  /* 0x0000000502007986 */ /* 0x000fe2000c101904 */
[----:B------:R-:W-:Y:S05]  /*0260*/  EXIT ;  /* 0x000000000000794d */ /* 0x000fea0003800000 */
        .weak           $__internal_0_$__cuda_sm3x_div_rn_noftz_f32_slowpath
        .type           $__internal_0_$__cuda_sm3x_div_rn_noftz_f32_slowpath,@function
        .size           $__internal_0_$__cuda_sm3x_div_rn_noftz_f32_slowpath,(.L_x_135 - $__internal_0_$__cuda_sm3x_div_rn_noftz_f32_slowpath)
$__internal_0_$__cuda_sm3x_div_rn_noftz_f32_slowpath:
[--C-:B------:R-:W-:Y:S01]  /*0270*/  SHF.R.U32.HI R6, RZ, 0x17, R3.reuse ;  /* 0x00000017ff067819 */ /* 0x100fe20000011603 */
[----:B------:R-:W-:Y:S01]  /*0280*/  BSSY.RECONVERGENT B1, `(.L_x_2) ;  /* 0x0000064000017945 */ /* 0x000fe20003800200 */
[--C-:B------:R-:W-:Y:S01]  /*0290*/  SHF.R.U32.HI R5, RZ, 0x17, R0.reuse ;  /* 0x00000017ff057819 */ /* 0x100fe20000011600 */
[----:B------:R-:W-:Y:S01]  /*02a0*/  IMAD.MOV.U32 R7, RZ, RZ, R0 ;  /* 0x000000ffff077224 */ /* 0x000fe200078e0000 */
[----:B------:R-:W-:Y:S01]  /*02b0*/  LOP3.LUT R6, R6, 0xff, RZ, 0xc0, !PT ;  /* 0x000000ff06067812 */ /* 0x000fe200078ec0ff */
[----:B------:R-:W-:Y:S01]  /*02c0*/  IMAD.MOV.U32 R8, RZ, RZ, R3 ;  /* 0x000000ffff087224 */ /* 0x000fe200078e0003 */
[----:B------:R-:W-:-:S03]  /*02d0*/  LOP3.LUT R5, R5, 0xff, RZ, 0xc0, !PT ;  /* 0x000000ff05057812 */ /* 0x000fc600078ec0ff */
[----:B------:R-:W-:Y:S02]  /*02e0*/  VIADD R11, R6, 0xffffffff ;  /* 0xffffffff060b7836 */ /* 0x000fe40000000000 */
[----:B------:R-:W-:-:S03]  /*02f0*/  VIADD R10, R5, 0xffffffff ;  /* 0xffffffff050a7836 */ /* 0x000fc60000000000 */
[----:B------:R-:W-:-:S04]  /*0300*/  ISETP.GT.U32.AND P0, PT, R11, 0xfd, PT ;  /* 0x000000fd0b00780c */ /* 0x000fc80003f04070 */
[----:B------:R-:W-:-:S13]  /*0310*/  ISETP.GT.U32.OR P0, PT, R10, 0xfd, P0 ;  /* 0x000000fd0a00780c */ /* 0x000fda0000704470 */
[----:B------:R-:W-:Y:S01]  /*0320*/  @!P0 IMAD.MOV.U32 R9, RZ, RZ, RZ ;  /* 0x000000ffff098224 */ /* 0x000fe200078e00ff */
[----:B------:R-:W-:Y:S06]  /*0330*/  @!P0 BRA `(.L_x_3) ;  /* 0x00000000005c8947 */ /* 0x000fec0003800000 */
[----:B------:R-:W-:Y:S02]  /*0340*/  FSETP.GTU.FTZ.AND P0, PT, |R0|, +INF , PT ;  /* 0x7f8000000000780b */ /* 0x000fe40003f1c200 */
[----:B------:R-:W-:-:S04]  /*0350*/  FSETP.GTU.FTZ.AND P1, PT, |R3|, +INF , PT ;  /* 0x7f8000000300780b */ /* 0x000fc80003f3c200 */
[----:B------:R-:W-:-:S13]  /*0360*/  PLOP3.LUT P0, PT, P0, P1, PT, 0xf8, 0x8f ;  /* 0x00000000008f781c */ /* 0x000fda0000703f70 */
[----:B------:R-:W-:Y:S05]  /*0370*/  @P0 BRA `(.L_x_4) ;  /* 0x00000004004c0947 */ /* 0x000fea0003800000 */
[----:B------:R-:W-:-:S13]  /*0380*/  LOP3.LUT P0, RZ, R8, 0x7fffffff, R7, 0xc8, !PT ;  /* 0x7fffffff08ff7812 */ /* 0x000fda000780c807 */
[----:B------:R-:W-:Y:S05]  /*0390*/  @!P0 BRA `(.L_x_5) ;  /* 0x00000004003c8947 */ /* 0x000fea0003800000 */
[C---:B------:R-:W-:Y:S02]  /*03a0*/  FSETP.NEU.FTZ.AND P2, PT, |R0|.reuse, +INF , PT ;  /* 0x7f8000000000780b */ /* 0x040fe40003f5d200 */
[----:B------:R-:W-:Y:S02]  /*03b0*/  FSETP.NEU.FTZ.AND P1, PT, |R3|, +INF , PT ;  /* 0x7f8000000300780b */ /* 0x000fe40003f3d200 */
[----:B------:R-:W-:-:S11]  /*03c0*/  FSETP.NEU.FTZ.AND P0, PT, |R0|, +INF , PT ;  /* 0x7f8000000000780b */ /* 0x000fd60003f1d200 */
[----:B------:R-:W-:Y:S05]  /*03d0*/  @!P1 BRA !P2, `(.L_x_5) ;  /* 0x00000004002c9947 */ /* 0x000fea0005000000 */
[----:B------:R-:W-:-:S04]  /*03e0*/  LOP3.LUT P2, RZ, R7, 0x7fffffff, RZ, 0xc0, !PT ;  /* 0x7fffffff07ff7812 */ /* 0x000fc8000784c0ff */
[----:B------:R-:W-:-:S13]  /*03f0*/  PLOP3.LUT P1, PT, P1, P2, PT, 0x2f, 0xf2 ;  /* 0x0000000000f2781c */ /* 0x000fda0000f24577 */
[----:B------:R-:W-:Y:S05]  /*0400*/  @P1 BRA `(.L_x_6) ;  /* 0x0000000400181947 */ /* 0x000fea0003800000 */
[----:B------:R-:W-:-:S04]  /*0410*/  LOP3.LUT P1, RZ, R8, 0x7fffffff, RZ, 0xc0, !PT ;  /* 0x7fffffff08ff7812 */ /* 0x000fc8000782c0ff */
[----:B------:R-:W-:-:S13]  /*0420*/  PLOP3.LUT P0, PT, P0, P1, PT, 0x2f, 0xf2 ;  /* 0x0000000000f2781c */ /* 0x000fda0000702577 */
[----:B------:R-:W-:Y:S05]  /*0430*/  @P0 BRA `(.L_x_7) ;  /* 0x0000000400000947 */ /* 0x000fea0003800000 */
[----:B------:R-:W-:Y:S02]  /*0440*/  ISETP.GE.AND P0, PT, R10, RZ, PT ;  /* 0x000000ff0a00720c */ /* 0x000fe40003f06270 */
[----:B------:R-:W-:-:S11]  /*0450*/  ISETP.GE.AND P1, PT, R11, RZ, PT ;  /* 0x000000ff0b00720c */ /* 0x000fd60003f26270 */
[----:B------:R-:W-:Y:S02]  /*0460*/  @P0 IMAD.MOV.U32 R9, RZ, RZ, RZ ;  /* 0x000000ffff090224 */ /* 0x000fe400078e00ff */
[----:B------:R-:W-:Y:S01]  /*0470*/  @!P0 FFMA R7, R0, 1.84467440737095516160e+19, RZ ;  /* 0x5f80000000078823 */ /* 0x000fe200000000ff */
[----:B------:R-:W-:Y:S02]  /*0480*/  @!P0 IMAD.MOV.U32 R9, RZ, RZ, -0x40 ;  /* 0xffffffc0ff098424 */ /* 0x000fe400078e00ff */
[----:B------:R-:W-:Y:S02]  /*0490*/  @!P1 FFMA R8, R3, 1.84467440737095516160e+19, RZ ;  /* 0x5f80000003089823 */ /* 0x000fe400000000ff */
[----:B------:R-:W-:-:S07]  /*04a0*/  @!P1 VIADD R9, R9, 0x40 ;  /* 0x0000004009099836 */ /* 0x000fce0000000000 */
.L_x_3:
[----:B------:R-:W-:Y:S01]  /*04b0*/  LEA R3, R6, 0xc0800000, 0x17 ;  /* 0xc080000006037811 */ /* 0x000fe200078eb8ff */
[----:B------:R-:W-:Y:S01]  /*04c0*/  VIADD R5, R5, 0xffffff81 ;  /* 0xffffff8105057836 */ /* 0x000fe20000000000 */
[----:B------:R-:W-:Y:S03]  /*04d0*/  BSSY.RECONVERGENT B2, `(.L_x_8) ;  /* 0x0000035000027945 */ /* 0x000fe60003800200 */
[----:B------:R-:W-:Y:S01]  /*04e0*/  IMAD.IADD R3, R8, 0x1, -R3 ;  /* 0x0000000108037824 */ /* 0x000fe200078e0a03 */
[C---:B------:R-:W-:Y:S01]  /*04f0*/  IADD3 R6, PT, PT, R5.reuse, 0x7f, -R6 ;  /* 0x0000007f05067810 */ /* 0x040fe20007ffe806 */
[----:B------:R-:W-:Y:S02]  /*0500*/  IMAD R0, R5, -0x800000, R7 ;  /* 0xff80000005007824 */ /* 0x000fe400078e0207 */
[----:B------:R-:W0:Y:S01]  /*0510*/  MUFU.RCP R8, R3 ;  /* 0x0000000300087308 */ /* 0x000e220000001000 */
[----:B------:R-:W-:Y:S01]  /*0520*/  FADD.FTZ R11, -R3, -RZ ;  /* 0x800000ff030b7221 */ /* 0x000fe20000010100 */
[----:B------:R-:W-:-:S03]  /*0530*/  IMAD.IADD R6, R6, 0x1, R9 ;  /* 0x0000000106067824 */ /* 0x000fc600078e0209 */
[----:B0-----:R-:W-:-:S04]  /*0540*/  FFMA R13, R8, R11, 1 ;  /* 0x3f800000080d7423 */ /* 0x001fc8000000000b */
[----:B------:R-:W-:-:S04]  /*0550*/  FFMA R10, R8, R13, R8 ;  /* 0x0000000d080a7223 */ /* 0x000fc80000000008 */
[----:B------:R-:W-:-:S04]  /*0560*/  FFMA R7, R0, R10, RZ ;  /* 0x0000000a00077223 */ /* 0x000fc800000000ff */
[----:B------:R-:W-:-:S04]  /*0570*/  FFMA R8, R11, R7, R0 ;  /* 0x000000070b087223 */ /* 0x000fc80000000000 */
[----:B------:R-:W-:-:S04]  /*0580*/  FFMA R7, R10, R8, R7 ;  /* 0x000000080a077223 */ /* 0x000fc80000000007 */
[----:B------:R-:W-:-:S04]  /*0590*/  FFMA R8, R11, R7, R0 ;  /* 0x000000070b087223 */ /* 0x000fc80000000000 */
[----:B------:R-:W-:-:S05]  /*05a0*/  FFMA R0, R10, R8, R7 ;  /* 0x000000080a007223 */ /* 0x000fca0000000007 */
[----:B------:R-:W-:-:S04]  /*05b0*/  SHF.R.U32.HI R3, RZ, 0x17, R0 ;  /* 0x00000017ff037819 */ /* 0x000fc80000011600 */
[----:B------:R-:W-:-:S05]  /*05c0*/  LOP3.LUT R3, R3, 0xff, RZ, 0xc0, !PT ;  /* 0x000000ff03037812 */ /* 0x000fca00078ec0ff */
[----:B------:R-:W-:-:S04]  /*05d0*/  IMAD.IADD R9, R3, 0x1, R6 ;  /* 0x0000000103097824 */ /* 0x000fc800078e0206 */
[----:B------:R-:W-:-:S05]  /*05e0*/  VIADD R3, R9, 0xffffffff ;  /* 0xffffffff09037836 */ /* 0x000fca0000000000 */
[----:B------:R-:W-:-:S13]  /*05f0*/  ISETP.GE.U32.AND P0, PT, R3, 0xfe, PT ;  /* 0x000000fe0300780c */ /* 0x000fda0003f06070 */
[----:B------:R-:W-:Y:S05]  /*0600*/  @!P0 BRA `(.L_x_9) ;  /* 0x0000000000808947 */ /* 0x000fea0003800000 */
[----:B------:R-:W-:-:S13]  /*0610*/  ISETP.GT.AND P0, PT, R9, 0xfe, PT ;  /* 0x000000fe0900780c */ /* 0x000fda0003f04270 */
[----:B------:R-:W-:Y:S05]  /*0620*/  @P0 BRA `(.L_x_10) ;  /* 0x00000000006c0947 */ /* 0x000fea0003800000 */
[----:B------:R-:W-:-:S13]  /*0630*/  ISETP.GE.AND P0, PT, R9, 0x1, PT ;  /* 0x000000010900780c */ /* 0x000fda0003f06270 */
[----:B------:R-:W-:Y:S05]  /*0640*/  @P0 BRA `(.L_x_11) ;  /* 0x0000000000740947 */ /* 0x000fea0003800000 */
[----:B------:R-:W-:Y:S02]  /*0650*/  ISETP.GE.AND P0, PT, R9, -0x18, PT ;  /* 0xffffffe80900780c */ /* 0x000fe40003f06270 */
[----:B------:R-:W-:-:S11]  /*0660*/  LOP3.LUT R0, R0, 0x80000000, RZ, 0xc0, !PT ;  /* 0x8000000000007812 */ /* 0x000fd600078ec0ff */
[----:B------:R-:W-:Y:S05]  /*0670*/  @!P0 BRA `(.L_x_11) ;  /* 0x0000000000688947 */ /* 0x000fea0003800000 */
[CCC-:B------:R-:W-:Y:S01]  /*0680*/  FFMA.RZ R3, R10.reuse, R8.reuse, R7.reuse ;  /* 0x000000080a037223 */ /* 0x1c0fe2000000c007 */
[CCC-:B------:R-:W-:Y:S01]  /*0690*/  FFMA.RM R6, R10.reuse, R8.reuse, R7.reuse ;  /* 0x000000080a067223 */ /* 0x1c0fe20000004007 */
[C---:B------:R-:W-:Y:S02]  /*06a0*/  ISETP.NE.AND P2, PT, R9.reuse, RZ, PT ;  /* 0x000000ff0900720c */ /* 0x040fe40003f45270 */
[----:B------:R-:W-:Y:S02]  /*06b0*/  ISETP.NE.AND P1, PT, R9, RZ, PT ;  /* 0x000000ff0900720c */ /* 0x000fe40003f25270 */
[----:B------:R-:W-:Y:S01]  /*06c0*/  LOP3.LUT R5, R3, 0x7fffff, RZ, 0xc0, !PT ;  /* 0x007fffff03057812 */ /* 0x000fe200078ec0ff */
[----:B------:R-:W-:Y:S01]  /*06d0*/  FFMA.RP R3, R10, R8, R7 ;  /* 0x000000080a037223 */ /* 0x000fe20000008007 */
[----:B------:R-:W-:Y:S02]  /*06e0*/  VIADD R8, R9, 0x20 ;  /* 0x0000002009087836 */ /* 0x000fe40000000000 */
[----:B------:R-:W-:Y:S01]  /*06f0*/  LOP3.LUT R5, R5, 0x800000, RZ, 0xfc, !PT ;  /* 0x0080000005057812 */ /* 0x000fe200078efcff */
[----:B------:R-:W-:Y:S01]  /*0700*/  IMAD.MOV R7, RZ, RZ, -R9 ;  /* 0x000000ffff077224 */ /* 0x000fe200078e0a09 */
[----:B------:R-:W-:-:S02]  /*0710*/  FSETP.NEU.FTZ.AND P0, PT, R3, R6, PT ;  /* 0x000000060300720b */ /* 0x000fc40003f1d000 */
[----:B------:R-:W-:Y:S02]  /*0720*/  SHF.L.U32 R8, R5, R8, RZ ;  /* 0x0000000805087219 */ /* 0x000fe400000006ff */
[----:B------:R-:W-:Y:S02]  /*0730*/  SEL R6, R7, RZ, P2 ;  /* 0x000000ff07067207 */ /* 0x000fe40001000000 */
[----:B------:R-:W-:Y:S02]  /*0740*/  ISETP.NE.AND P1, PT, R8, RZ, P1 ;  /* 0x000000ff0800720c */ /* 0x000fe40000f25270 */
[----:B------:R-:W-:Y:S02]  /*0750*/  SHF.R.U32.HI R6, RZ, R6, R5 ;  /* 0x00000006ff067219 */ /* 0x000fe40000011605 */
[----:B------:R-:W-:Y:S02]  /*0760*/  PLOP3.LUT P0, PT, P0, P1, PT, 0xf8, 0x8f ;  /* 0x00000000008f781c */ /* 0x000fe40000703f70 */
[----:B------:R-:W-:-:S02]  /*0770*/  SHF.R.U32.HI R8, RZ, 0x1, R6 ;  /* 0x00000001ff087819 */ /* 0x000fc40000011606 */
[----:B------:R-:W-:-:S04]  /*0780*/  SEL R3, RZ, 0x1, !P0 ;  /* 0x00000001ff037807 */ /* 0x000fc80004000000 */
[----:B------:R-:W-:-:S04]  /*0790*/  LOP3.LUT R3, R3, 0x1, R8, 0xf8, !PT ;  /* 0x0000000103037812 */ /* 0x000fc800078ef808 */
[----:B------:R-:W-:-:S05]  /*07a0*/  LOP3.LUT R3, R3, R6, RZ, 0xc0, !PT ;  /* 0x0000000603037212 */ /* 0x000fca00078ec0ff */
[----:B------:R-:W-:-:S05]  /*07b0*/  IMAD.IADD R3, R8, 0x1, R3 ;  /* 0x0000000108037824 */ /* 0x000fca00078e0203 */
[----:B------:R-:W-:Y:S01]  /*07c0*/  LOP3.LUT R0, R3, R0, RZ, 0xfc, !PT ;  /* 0x0000000003007212 */ /* 0x000fe200078efcff */
[----:B------:R-:W-:Y:S06]  /*07d0*/  BRA `(.L_x_11) ;  /* 0x0000000000107947 */ /* 0x000fec0003800000 */
.L_x_10:
[----:B------:R-:W-:-:S04]  /*07e0*/  LOP3.LUT R0, R0, 0x80000000, RZ, 0xc0, !PT ;  /* 0x8000000000007812 */ /* 0x000fc800078ec0ff */
[----:B------:R-:W-:Y:S01]  /*07f0*/  LOP3.LUT R0, R0, 0x7f800000, RZ, 0xfc, !PT ;  /* 0x7f80000000007812 */ /* 0x000fe200078efcff */
[----:B------:R-:W-:Y:S06]  /*0800*/  BRA `(.L_x_11) ;  /* 0x0000000000047947 */ /* 0x000fec0003800000 */
.L_x_9:
[----:B------:R-:W-:-:S07]  /*0810*/  IMAD R0, R6, 0x800000, R0 ;  /* 0x0080000006007824 */ /* 0x000fce00078e0200 */
.L_x_11:
[----:B------:R-:W-:Y:S05]  /*0820*/  BSYNC.RECONVERGENT B2 ;  /* 0x0000000000027941 */ /* 0x000fea0003800200 */
.L_x_8:
[----:B------:R-:W-:Y:S05]  /*0830*/  BRA `(.L_x_12) ;  /* 0x0000000000207947 */ /* 0x000fea0003800000 */
.L_x_7:
[----:B------:R-:W-:-:S04]  /*0840*/  LOP3.LUT R0, R8, 0x80000000, R7, 0x48, !PT ;  /* 0x8000000008007812 */ /* 0x000fc800078e4807 */
[----:B------:R-:W-:Y:S01]  /*0850*/  LOP3.LUT R0, R0, 0x7f800000, RZ, 0xfc, !PT ;  /* 0x7f80000000007812 */ /* 0x000fe200078efcff */
[----:B------:R-:W-:Y:S06]  /*0860*/  BRA `(.L_x_12) ;  /* 0x0000000000147947 */ /* 0x000fec0003800000 */
.L_x_6:
[----:B------:R-:W-:Y:S01]  /*0870*/  LOP3.LUT R0, R8, 0x80000000, R7, 0x48, !PT ;  /* 0x8000000008007812 */ /* 0x000fe200078e4807 */
[----:B------:R-:W-:Y:S06]  /*0880*/  BRA `(.L_x_12) ;  /* 0x00000000000c7947 */ /* 0x000fec0003800000 */
.L_x_5:
[----:B------:R-:W0:Y:S01]  /*0890*/  MUFU.RSQ R0, -QNAN ;  /* 0xffc0000000007908 */ /* 0x000e220000001400 */
[----:B------:R-:W-:Y:S05]  /*08a0*/  BRA `(.L_x_12) ;  /* 0x0000000000047947 */ /* 0x000fea0003800000 */
.L_x_4:
[----:B------:R-:W-:-:S07]  /*08b0*/  FADD.FTZ R0, R0, R3 ;  /* 0x0000000300007221 */ /* 0x000fce0000010000 */
.L_x_12:
[----:B------:R-:W-:Y:S05]  /*08c0*/  BSYNC.RECONVERGENT B1 ;  /* 0x0000000000017941 */ /* 0x000fea0003800200 */
.L_x_2:
[----:B------:R-:W-:-:S04]  /*08d0*/  IMAD.MOV.U32 R5, RZ, RZ, 0x0 ;  /* 0x00000000ff057424 */ /* 0x000fc800078e00ff */
[----:B0-----:R-:W-:Y:S05]  /*08e0*/  RET.REL.NODEC R4 `(_Z29update_cluster_centers_kernelPKfS0_Pfiif) ;  /* 0xfffffff404c47950 */ /* 0x001fea0003c3ffff */
.L_x_13:
[----:B------:R-:W-:-:S00]  /*08f0*/  BRA `(.L_x_13) ;  /* 0xfffffffc00fc7947 */ /* 0x000fc0000383ffff */
[----:B------:R-:W-:-:S00]  /*0900*/  NOP ;  /* 0x0000000000007918 */ /* 0x000fc00000000000 */
[----:B------:R-:W-:-:S00]  /*0910*/  NOP ;  /* 0x0000000000007918 */ /* 0x000fc00000000000 */
[----:B------:R-:W-:-:S00]  /*0920*/  NOP ;  /* 0x0000000000007918 */ /* 0x000fc00000000000 */
[----:B------:R-:W-:-:S00]  /*0930*/  NOP ;  /* 0x0000000000007918 */ /* 0x000fc00000000000 */
[----:B------:R-:W-:-:S00]  /*0940*/  NOP ;  /* 0x0000000000007918 */ /* 0x000fc00000000000 */
[----:B------:R-:W-:-:S00]  /*0950*/  NOP ;  /* 0x0000000000007918 */ /* 0x000fc00000000000 */
[----:B------:R-:W-:-:S00]  /*0960*/  NOP ;  /* 0x0000000000007918 */ /* 0x000fc00000000000 */
[----:B------:R-:W-:-:S00]  /*0970*/  NOP ;  /* 0x0000000000007918 */ /* 0x000fc00000000000 */
.L_x_135:


//--------------------- .text._Z33accumulate_cluster_updates_kernelPKfPKiS0_PfS3_iii --------------------------
	.section	.text._Z33accumulate_cluster_updates_kernelPKfPKiS0_PfS3_iii,"ax",@progbits
	.align	128
        .global         _Z33accumulate_cluster_updates_kernelPKfPKiS0_PfS3_iii
        .type           _Z33accumulate_cluster_updates_kernelPKfPKiS0_PfS3_iii,@function
        .size           _Z33accumulate_cluster_updates_kernelPKfPKiS0_PfS3_iii,(.L_x_143 - _Z33accumulate_cluster_updates_kernelPKfPKiS0_PfS3_iii)
        .other          _Z33accumulate_cluster_updates_kernelPKfPKiS0_PfS3_iii,@"STO_CUDA_ENTRY STV_DEFAULT"
_Z33accumulate_cluster_updates_kernelPKfPKiS0_PfS3_iii:
.text._Z33accumulate_cluster_updates_kernelPKfPKiS0_PfS3_iii:
[----:B------:R-:W-:Y:S01]  /*0000*/  LDC R1, c[0x0][0x37c] ;  /* 0x0000df00ff017b82 */ /* 0x000fe20000000800 */
[----:B------:R-:W0:Y:S07]  /*0010*/  S2R R3, SR_TID.X ;  /* 0x0000000000037919 */ /* 0x000e2e0000002100 */
[----:B------:R-:W0:Y:S01]  /*0020*/  S2UR UR4, SR_CTAID.X ;  /* 0x00000000000479c3 */ /* 0x000e220000002500 */
[----:B------:R-:W1:Y:S07]  /*0030*/  LDCU UR5, c[0x0][0x3a8] ;  /* 0x00007500ff0577ac */ /* 0x000e6e0008000800 */
[----:B------:R-:W0:Y:S02]  /*0040*/  LDC R2, c[0x0][0x360] ;  /* 0x0000d800ff027b82 */ /* 0x000e240000000800 */
[----:B0-----:R-:W-:-:S05]  /*0050*/  IMAD R2, R2, UR4, R3 ;  /* 0x0000000402027c24 */ /* 0x001fca000f8e0203 */
[----:B-1----:R-:W-:-:S13]  /*0060*/  ISETP.GE.AND P0, PT, R2, UR5, PT ;  /* 0x0000000502007c0c */ /* 0x002fda000bf06270 */
[----:B------:R-:W-:Y:S05]  /*0070*/  @P0 EXIT ;  /* 0x000000000000094d */ /* 0x000fea0003800000 */
[----:B------:R-:W0:Y:S01]  /*0080*/  LDCU UR4, c[0x0][0x3ac] ;  /* 0x00007580ff0477ac */ /* 0x000e220008000800 */
[----:B------:R-:W-:Y:S01]  /*0090*/  SHF.L.U32 R0, R2, 0x1, RZ ;  /* 0x0000000102007819 */ /* 0x000fe200000006ff */
[----:B------:R-:W1:Y:S01]  /*00a0*/  LDCU.64 UR14, c[0x0][0x358] ;  /* 0x00006b00ff0e77ac */ /* 0x000e620008000a00 */
[----:B0-----:R-:W-:-:S09]  /*00b0*/  UISETP.GE.AND UP0, UPT, UR4, 0x1, UPT ;  /* 0x000000010400788c */ /* 0x001fd2000bf06270 */
[----:B-1----:R-:W-:Y:S05]  /*00c0*/  BRA.U !UP0, `(.L_x_14) ;  /* 0x0000000d081c7547 */ /* 0x002fea000b800000 */
[----:B------:R-:W0:Y:S01]  /*00d0*/  LDCU.64 UR6, c[0x0][0x380] ;  /* 0x00007000ff0677ac */ /* 0x000e220008000a00 */
[----:B------:R-:W-:Y:S01]  /*00e0*/  IMAD R2, R2, UR4, RZ ;  /* 0x0000000402027c24 */ /* 0x000fe2000f8e02ff */
[----:B------:R-:W-:Y:S02]  /*00f0*/  ULOP3.LUT UR5, UR4, 0x7ffffff0, URZ, 0xc0, !UPT ;  /* 0x7ffffff004057892 */ /* 0x000fe4000f8ec0ff */
[----:B------:R-:W-:Y:S02]  /*0100*/  ULOP3.LUT UR9, UR4, 0xf, URZ, 0xc0, !UPT ;  /* 0x0000000f04097892 */ /* 0x000fe4000f8ec0ff */
[----:B------:R-:W-:Y:S02]  /*0110*/  ULOP3.LUT UR10, UR4, 0x7, URZ, 0xc0, !UPT ;  /* 0x00000007040a7892 */ /* 0x000fe4000f8ec0ff */
[----:B------:R-:W-:Y:S02]  /*0120*/  ULOP3.LUT UR11, UR4, 0x3, URZ, 0xc0, !UPT ;  /* 0x00000003040b7892 */ /* 0x000fe4000f8ec0ff */
[----:B------:R-:W-:Y:S01]  /*0130*/  UIADD3 UR8, UPT, UPT, -UR5, URZ, URZ ;  /* 0x000000ff05087290 */ /* 0x000fe2000fffe1ff */
[----:B------:R-:W-:Y:S01]  /*0140*/  UMOV UR4, URZ ;  /* 0x000000ff00047c82 */ /* 0x000fe20008000000 */
[----:B0-----:R-:W-:-:S04]  /*0150*/  UIADD3 UR6, UP0, UPT, UR6, 0x20, URZ ;  /* 0x0000002006067890 */ /* 0x001fc8000ff1e0ff */
[----:B------:R-:W-:Y:S02]  /*0160*/  UIADD3.X UR7, UPT, UPT, URZ, UR7, URZ, UP0, !UPT ;  /* 0x00000007ff077290 */ /* 0x000fe400087fe4ff */
[----:B------:R-:W-:-:S11]  /*0170*/  UPLOP3.LUT UP0, UPT, UPT, UPT, UPT, 0x80, 0x8 ;  /* 0x000000000008789c */ /* 0x000fd60003f0f070 */
.L_x_22:
[----:B01----:R-:W0:Y:S01]  /*0180*/  LDC.64 R4, c[0x0][0x388] ;  /* 0x0000e200ff047b82 */ /* 0x003e220000000a00 */
[----:B--234-:R-:W-:Y:S01]  /*0190*/  IADD3 R9, PT, PT, R0, UR4, RZ ;  /* 0x0000000400097c10 */ /* 0x01cfe2000fffe0ff */
[----:B------:R-:W1:Y:S04]  /*01a0*/  LDCU UR4, c[0x0][0x3b0] ;  /* 0x00007600ff0477ac */ /* 0x000e680008000800 */
[----:B0-----:R-:W-:-:S05]  /*01b0*/  IMAD.WIDE R4, R9, 0x4, R4 ;  /* 0x0000000409047825 */ /* 0x001fca00078e0204 */
[----:B------:R-:W1:Y:S01]  /*01c0*/  LDG.E R3, desc[UR14][R4.64] ;  /* 0x0000000e04037981 */ /* 0x000e62000c1e1900 */
[----:B------:R-:W-:Y:S01]  /*01d0*/  UPLOP3.LUT UP1, UPT, UPT, UPT, UP0, 0x80, 0x8 ;  /* 0x000000000008789c */ /* 0x000fe20003f2f000 */
[----:B------:R-:W-:Y:S01]  /*01e0*/  BSSY.RECONVERGENT B0, `(.L_x_15) ;  /* 0x00000b1000007945 */ /* 0x000fe20003800200 */
[----:B-1----:R-:W-:-:S04]  /*01f0*/  ISETP.GE.AND P0, PT, R3, UR4, PT ;  /* 0x0000000403007c0c */ /* 0x002fc8000bf06270 */
[----:B------:R-:W-:-:S13]  /*0200*/  ISETP.LT.OR P0, PT, R3, RZ, P0 ;  /* 0x000000ff0300720c */ /* 0x000fda0000701670 */
[----:B------:R-:W-:Y:S05]  /*0210*/  @P0 BRA `(.L_x_16) ;  /* 0x0000000800b40947 */ /* 0x000fea0003800000 */
[----:B------:R-:W0:Y:S01]  /*0220*/  LDC.64 R6, c[0x0][0x390] ;  /* 0x0000e400ff067b82 */ /* 0x000e220000000a00 */
[----:B------:R-:W1:Y:S01]  /*0230*/  LDCU UR4, c[0x0][0x3ac] ;  /* 0x00007580ff0477ac */ /* 0x000e620008000800 */
[----:B0-----:R-:W-:-:S05]  /*0240*/  IMAD.WIDE R6, R9, 0x4, R6 ;  /* 0x0000000409067825 */ /* 0x001fca00078e0206 */
[----:B------:R0:W5:Y:S01]  /*0250*/  LDG.E R4, desc[UR14][R6.64] ;  /* 0x0000000e06047981 */ /* 0x000162000c1e1900 */
[----:B-1----:R-:W-:Y:S02]  /*0260*/  UISETP.GE.U32.AND UP0, UPT, UR4, 0x10, UPT ;  /* 0x000000100400788c */ /* 0x002fe4000bf06070 */
[----:B------:R-:W-:Y:S01]  /*0270*/  IMAD R5, R3, UR4, RZ ;  /* 0x0000000403057c24 */ /* 0x000fe2000f8e02ff */
[----:B------:R-:W-:-:S06]  /*0280*/  UMOV UR4, URZ ;  /* 0x000000ff00047c82 */ /* 0x000fcc0008000000 */
[----:B0-----:R-:W-:Y:S05]  /*0290*/  BRA.U !UP0, `(.L_x_17) ;  /* 0x0000000508087547 */ /* 0x001fea000b800000 */
[----:B------:R-:W0:Y:S01]  /*02a0*/  LDC.64 R6, c[0x0][0x398] ;  /* 0x0000e600ff067b82 */ /* 0x000e220000000a00 */
[----:B------:R-:W-:Y:S01]  /*02b0*/  MOV R10, R2 ;  /* 0x00000002000a7202 */ /* 0x000fe20000000f00 */
[----:B------:R-:W-:Y:S01]  /*02c0*/  UMOV UR4, UR8 ;  /* 0x0000000800047c82 */ /* 0x000fe20008000000 */
[----:B0-----:R-:W-:-:S03]  /*02d0*/  IMAD.WIDE.U32 R6, R5, 0x4, R6 ;  /* 0x0000000405067825 */ /* 0x001fc600078e0006 */
[----:B------:R-:W-:-:S04]  /*02e0*/  IADD3 R12, P0, PT, R6, 0x20, RZ ;  /* 0x00000020060c7810 */ /* 0x000fc80007f1e0ff */
[----:B------:R-:W-:-:S09]  /*02f0*/  IADD3.X R13, PT, PT, RZ, R7, RZ, P0, !PT ;  /* 0x00000007ff0d7210 */ /* 0x000fd200007fe4ff */
.L_x_18:
[----:B------:R-:W-:Y:S02]  /*0300*/  MOV R6, UR6 ;  /* 0x0000000600067c02 */ /* 0x000fe40008000f00 */
[----:B------:R-:W-:-:S03]  /*0310*/  MOV R7, UR7 ;  /* 0x0000000700077c02 */ /* 0x000fc60008000f00 */
[----:B------:R-:W-:-:S05]  /*0320*/  IMAD.WIDE R6, R10, 0x4, R6 ;  /* 0x000000040a067825 */ /* 0x000fca00078e0206 */
[----:B--2---:R-:W2:Y:S01]  /*0330*/  LDG.E R9, desc[UR14][R6.64+-0x20] ;  /* 0xffffe00e06097981 */ /* 0x004ea2000c1e1900 */
[----:B------:R-:W-:Y:S01]  /*0340*/  MOV R8, R12 ;  /* 0x0000000c00087202 */ /* 0x000fe20000000f00 */
[----:B--2--5:R-:W-:Y:S01]  /*0350*/  FMUL R11, R4, R9 ;  /* 0x00000009040b7220 */ /* 0x024fe20000400000 */
[----:B------:R-:W-:-:S05]  /*0360*/  MOV R9, R13 ;  /* 0x0000000d00097202 */ /* 0x000fca0000000f00 */
[----:B------:R0:W-:Y:S04]  /*0370*/  REDG.E.ADD.F32.FTZ.RN.STRONG.GPU desc[UR14][R8.64+-0x20], R11 ;  /* 0xffffe00b080079a6 */ /* 0x0001e8000c12f30e */
[----:B------:R-:W2:Y:S02]  /*0380*/  LDG.E R13, desc[UR14][R6.64+-0x1c] ;  /* 0xffffe40e060d7981 */ /* 0x000ea4000c1e1900 */
[----:B--2---:R-:W-:-:S05]  /*0390*/  FMUL R13, R4, R13 ;  /* 0x0000000d040d7220 */ /* 0x004fca0000400000 */
[----:B------:R1:W-:Y:S04]  /*03a0*/  REDG.E.ADD.F32.FTZ.RN.STRONG.GPU desc[UR14][R8.64+-0x1c], R13 ;  /* 0xffffe40d080079a6 */ /* 0x0003e8000c12f30e */
[----:B------:R-:W2:Y:S02]  /*03b0*/  LDG.E R15, desc[UR14][R6.64+-0x18] ;  /* 0xffffe80e060f7981 */ /* 0x000ea4000c1e1900 */
[----:B--2---:R-:W-:-:S05]  /*03c0*/  FMUL R15, R4, R15 ;  /* 0x0000000f040f7220 */ /* 0x004fca0000400000 */
[----:B------:R2:W-:Y:S04]  /*03d0*/  REDG.E.ADD.F32.FTZ.RN.STRONG.GPU desc[UR14][R8.64+-0x18], R15 ;  /* 0xffffe80f080079a6 */ /* 0x0005e8000c12f30e */
[----:B------:R-:W3:Y:S02]  /*03e0*/  LDG.E R17, desc[UR14][R6.64+-0x14] ;  /* 0xffffec0e06117981 */ /* 0x000ee4000c1e1900 */
[----:B---3--:R-:W-:-:S05]  /*03f0*/  FMUL R17, R4, R17 ;  /* 0x0000001104117220 */ /* 0x008fca0000400000 */
[----:B------:R3:W-:Y:S04]  /*0400*/  REDG.E.ADD.F32.FTZ.RN.STRONG.GPU desc[UR14][R8.64+-0x14], R17 ;  /* 0xffffec11080079a6 */ /* 0x0007e8000c12f30e */
[----:B------:R-:W4:Y:S02]  /*0410*/  LDG.E R19, desc[UR14][R6.64+-0x10] ;  /* 0xfffff00e06137981 */ /* 0x000f24000c1e1900 */
[----:B----4-:R-:W-:-:S05]  /*0420*/  FMUL R19, R4, R19 ;  /* 0x0000001304137220 */ /* 0x010fca0000400000 */
[----:B------:R4:W-:Y:S04]  /*0430*/  REDG.E.ADD.F32.FTZ.RN.STRONG.GPU desc[UR14][R8.64+-0x10], R19 ;  /* 0xfffff013080079a6 */ /* 0x0009e8000c12f30e */
[----:B0-----:R-:W2:Y:S02]  /*0440*/  LDG.E R11, desc[UR14][R6.64+-0xc] ;  /* 0xfffff40e060b7981 */ /* 0x001ea4000c1e1900 */
[----:B--2---:R-:W-:-:S05]  /*0450*/  FMUL R11, R4, R11 ;  /* 0x0000000b040b7220 */ /* 0x004fca0000400000 */
[----:B------:R0:W-:Y:S04]  /*0460*/  REDG.E.ADD.F32.FTZ.RN.STRONG.GPU desc[UR14][R8.64+-0xc], R11 ;  /* 0xfffff40b080079a6 */ /* 0x0001e8000c12f30e */
[----:B-1----:R-:W2:Y:S02]  /*0470*/  LDG.E R13, desc[UR14][R6.64+-0x8] ;  /* 0xfffff80e060d7981 */ /* 0x002ea4000c1e1900 */
[----:B--2---:R-:W-:-:S05]  /*0480*/  FMUL R13, R4, R13 ;  /* 0x0000000d040d7220 */ /* 0x004fca0000400000 */
[----:B------:R1:W-:Y:S04]  /*0490*/  REDG.E.ADD.F32.FTZ.RN.STRONG.GPU desc[UR14][R8.64+-0x8], R13 ;  /* 0xfffff80d080079a6 */ /* 0x0003e8000c12f30e */
[----:B------:R-:W2:Y:S02]  /*04a0*/  LDG.E R15, desc[UR14][R6.64+-0x4] ;  /* 0xfffffc0e060f7981 */ /* 0x000ea4000c1e1900 */
[----:B--2---:R-:W-:-:S05]  /*04b0*/  FMUL R15, R4, R15 ;  /* 0x0000000f040f7220 */ /* 0x004fca0000400000 */
[----:B------:R2:W-:Y:S04]  /*04c0*/  REDG.E.ADD.F32.FTZ.RN.STRONG.GPU desc[UR14][R8.64+-0x4], R15 ;  /* 0xfffffc0f080079a6 */ /* 0x0005e8000c12f30e */
[----:B---3--:R-:W3:Y:S02]  /*04d0*/  LDG.E R17, desc[UR14][R6.64] ;  /* 0x0000000e06117981 */ /* 0x008ee4000c1e1900 */
[----:B---3--:R-:W-:-:S05]  /*04e0*/  FMUL R17, R4, R17 ;  /* 0x0000001104117220 */ /* 0x008fca0000400000 */
[----:B------:R3:W-:Y:S04]  /*04f0*/  REDG.E.ADD.F32.FTZ.RN.STRONG.GPU desc[UR14][R8.64], R17 ;  /* 0x00000011080079a6 */ /* 0x0007e8000c12f30e */
[----:B----4-:R-:W4:Y:S02]  /*0500*/  LDG.E R19, desc[UR14][R6.64+0x4] ;  /* 0x0000040e06137981 */ /* 0x010f24000c1e1900 */
        /* <DEDUP_REMOVED lines=14> */
[----:B----4-:R-:W3:Y:S02]  /*05f0*/  LDG.E R19, desc[UR14][R6.64+0x18] ;  /* 0x0000180e06137981 */ /* 0x010ee4000c1e1900 */
[----:B---3--:R-:W-:-:S05]  /*0600*/  FMUL R19, R4, R19 ;  /* 0x0000001304137220 */ /* 0x008fca0000400000 */
[----:B------:R2:W-:Y:S04]  /*0610*/  REDG.E.ADD.F32.FTZ.RN.STRONG.GPU desc[UR14][R8.64+0x18], R19 ;  /* 0x00001813080079a6 */ /* 0x0005e8000c12f30e */
[----:B0-----:R-:W3:Y:S01]  /*0620*/  LDG.E R11, desc[UR14][R6.64+0x1c] ;  /* 0x00001c0e060b7981 */ /* 0x001ee2000c1e1900 */
[----:B------:R-:W-:-:S04]  /*0630*/  UIADD3 UR4, UPT, UPT, UR4, 0x10, URZ ;  /* 0x0000001004047890 */ /* 0x000fc8000fffe0ff */
[----:B------:R-:W-:Y:S01]  /*0640*/  UISETP.NE.AND UP0, UPT, UR4, URZ, UPT ;  /* 0x000000ff0400728c */ /* 0x000fe2000bf05270 */
[----:B---3--:R-:W-:-:S05]  /*0650*/  FMUL R11, R4, R11 ;  /* 0x0000000b040b7220 */ /* 0x008fca0000400000 */
[----:B------:R2:W-:Y:S01]  /*0660*/  REDG.E.ADD.F32.FTZ.RN.STRONG.GPU desc[UR14][R8.64+0x1c], R11 ;  /* 0x00001c0b080079a6 */ /* 0x0005e2000c12f30e */
[----:B------:R-:W-:Y:S02]  /*0670*/  IADD3 R12, P0, PT, R8, 0x40, RZ ;  /* 0x00000040080c7810 */ /* 0x000fe40007f1e0ff */
[----:B------:R-:W-:Y:S02]  /*0680*/  IADD3 R10, PT, PT, R10, 0x10, RZ ;  /* 0x000000100a0a7810 */ /* 0x000fe40007ffe0ff */
[----:B-1----:R-:W-:Y:S01]  /*0690*/  IADD3.X R13, PT, PT, RZ, R9, RZ, P0, !PT ;  /* 0x00000009ff0d7210 */ /* 0x002fe200007fe4ff */
[----:B------:R-:W-:Y:S08]  /*06a0*/  BRA.U UP0, `(.L_x_18) ;  /* 0xfffffffd00147547 */ /* 0x000ff0000b83ffff */
[----:B------:R-:W-:-:S05]  /*06b0*/  UMOV UR4, UR5 ;  /* 0x0000000500047c82 */ /* 0x000fca0008000000 */
.L_x_17:
[----:B------:R-:W-:-:S09]  /*06c0*/  UISETP.NE.AND UP0, UPT, UR9, URZ, UPT ;  /* 0x000000ff0900728c */ /* 0x000fd2000bf05270 */
[----:B------:R-:W-:Y:S05]  /*06d0*/  BRA.U !UP0, `(.L_x_19) ;  /* 0x0000000508787547 */ /* 0x000fea000b800000 */
[----:B------:R-:W-:Y:S02]  /*06e0*/  UIADD3 UR12, UPT, UPT, UR9, -0x1, URZ ;  /* 0xffffffff090c7890 */ /* 0x000fe4000fffe0ff */
[----:B------:R-:W-:Y:S02]  /*06f0*/  UISETP.NE.AND UP2, UPT, UR10, URZ, UPT ;  /* 0x000000ff0a00728c */ /* 0x000fe4000bf45270 */
[----:B------:R-:W-:-:S09]  /*0700*/  UISETP.GE.U32.AND UP0, UPT, UR12, 0x7, UPT ;  /* 0x000000070c00788c */ /* 0x000fd2000bf06070 */
[----:B------:R-:W-:Y:S05]  /*0710*/  BRA.U !UP0, `(.L_x_20) ;  /* 0x0000000108907547 */ /* 0x000fea000b800000 */
[----:B------:R-:W0:Y:S01]  /*0720*/  LDC.64 R6, c[0x0][0x380] ;  /* 0x0000e000ff067b82 */ /* 0x000e220000000a00 */
[----:B--2---:R-:W-:Y:S01]  /*0730*/  IADD3 R9, PT, PT, R2, UR4, RZ ;  /* 0x0000000402097c10 */ /* 0x004fe2000fffe0ff */
[----:B------:R-:W1:Y:S06]  /*0740*/  LDCU.64 UR12, c[0x0][0x398] ;  /* 0x00007300ff0c77ac */ /* 0x000e6c0008000a00 */
[----:B------:R-:W2:Y:S01]  /*0750*/  LDC.64 R10, c[0x0][0x398] ;  /* 0x0000e600ff0a7b82 */ /* 0x000ea20000000a00 */
[----:B0-----:R-:W-:-:S05]  /*0760*/  IMAD.WIDE R6, R9, 0x4, R6 ;  /* 0x0000000409067825 */ /* 0x001fca00078e0206 */
[----:B------:R-:W3:Y:S01]  /*0770*/  LDG.E R9, desc[UR14][R6.64] ;  /* 0x0000000e06097981 */ /* 0x000ee2000c1e1900 */
[----:B------:R-:W-:-:S05]  /*0780*/  IADD3 R13, PT, PT, R5, UR4, RZ ;  /* 0x00000004050d7c10 */ /* 0x000fca000fffe0ff */
[----:B--2---:R-:W-:-:S04]  /*0790*/  IMAD.WIDE.U32 R10, R13, 0x4, R10 ;  /* 0x000000040d0a7825 */ /* 0x004fc800078e000a */
[----:B---3-5:R-:W-:-:S05]  /*07a0*/  FMUL R13, R4, R9 ;  /* 0x00000009040d7220 */ /* 0x028fca0000400000 */
[----:B------:R0:W-:Y:S04]  /*07b0*/  REDG.E.ADD.F32.FTZ.RN.STRONG.GPU desc[UR14][R10.64], R13 ;  /* 0x0000000d0a0079a6 */ /* 0x0001e8000c12f30e */
[----:B------:R-:W2:Y:S01]  /*07c0*/  LDG.E R15, desc[UR14][R6.64+0x4] ;  /* 0x0000040e060f7981 */ /* 0x000ea2000c1e1900 */
[----:B------:R-:W-:-:S04]  /*07d0*/  IADD3 R9, P0, PT, R5, UR4, RZ ;  /* 0x0000000405097c10 */ /* 0x000fc8000ff1e0ff */
[----:B------:R-:W-:Y:S02]  /*07e0*/  IADD3.X R12, PT, PT, RZ, RZ, RZ, P0, !PT ;  /* 0x000000ffff0c7210 */ /* 0x000fe400007fe4ff */
[----:B-1----:R-:W-:-:S04]  /*07f0*/  LEA R8, P0, R9, UR12, 0x2 ;  /* 0x0000000c09087c11 */ /* 0x002fc8000f8010ff */
[----:B------:R-:W-:Y:S01]  /*0800*/  LEA.HI.X R9, R9, UR13, R12, 0x2, P0 ;  /* 0x0000000d09097c11 */ /* 0x000fe200080f140c */
[----:B--2---:R-:W-:-:S05]  /*0810*/  FMUL R15, R4, R15 ;  /* 0x0000000f040f7220 */ /* 0x004fca0000400000 */
[----:B------:R1:W-:Y:S04]  /*0820*/  REDG.E.ADD.F32.FTZ.RN.STRONG.GPU desc[UR14][R8.64+0x4], R15 ;  /* 0x0000040f080079a6 */ /* 0x0003e8000c12f30e */
[----:B------:R-:W2:Y:S02]  /*0830*/  LDG.E R17, desc[UR14][R6.64+0x8] ;  /* 0x0000080e06117981 */ /* 0x000ea4000c1e1900 */
[----:B--2---:R-:W-:-:S05]  /*0840*/  FMUL R17, R4, R17 ;  /* 0x0000001104117220 */ /* 0x004fca0000400000 */
[----:B------:R2:W-:Y:S04]  /*0850*/  REDG.E.ADD.F32.FTZ.RN.STRONG.GPU desc[UR14][R8.64+0x8], R17 ;  /* 0x00000811080079a6 */ /* 0x0005e8000c12f30e */
[----:B0-----:R-:W3:Y:S02]  /*0860*/  LDG.E R11, desc[UR14][R6.64+0xc] ;  /* 0x00000c0e060b7981 */ /* 0x001ee4000c1e1900 */
[----:B---3--:R-:W-:-:S05]  /*0870*/  FMUL R11, R4, R11 ;  /* 0x0000000b040b7220 */ /* 0x008fca0000400000 */
[----:B------:R0:W-:Y:S04]  /*0880*/  REDG.E.ADD.F32.FTZ.RN.STRONG.GPU desc[UR14][R8.64+0xc], R11 ;  /* 0x00000c0b080079a6 */ /* 0x0001e8000c12f30e */
[----:B------:R-:W3:Y:S02]  /*0890*/  LDG.E R13, desc[UR14][R6.64+0x10] ;  /* 0x0000100e060d7981 */ /* 0x000ee4000c1e1900 */
[----:B---3--:R-:W-:-:S05]  /*08a0*/  FMUL R13, R4, R13 ;  /* 0x0000000d040d7220 */ /* 0x008fca0000400000 */
[----:B------:R0:W-:Y:S04]  /*08b0*/  REDG.E.ADD.F32.FTZ.RN.STRONG.GPU desc[UR14][R8.64+0x10], R13 ;  /* 0x0000100d080079a6 */ /* 0x0001e8000c12f30e */
[----:B------:R-:W3:Y:S02]  /*08c0*/  LDG.E R19, desc[UR14][R6.64+0x14] ;  /* 0x0000140e06137981 */ /* 0x000ee4000c1e1900 */
[----:B---3--:R-:W-:-:S05]  /*08d0*/  FMUL R19, R4, R19 ;  /* 0x0000001304137220 */ /* 0x008fca0000400000 */
[----:B------:R0:W-:Y:S04]  /*08e0*/  REDG.E.ADD.F32.FTZ.RN.STRONG.GPU desc[UR14][R8.64+0x14], R19 ;  /* 0x00001413080079a6 */ /* 0x0001e8000c12f30e */
[----:B-1----:R-:W3:Y:S02]  /*08f0*/  LDG.E R15, desc[UR14][R6.64+0x18] ;  /* 0x0000180e060f7981 */ /* 0x002ee4000c1e1900 */
[----:B---3--:R-:W-:-:S05]  /*0900*/  FMUL R15, R4, R15 ;  /* 0x0000000f040f7220 */ /* 0x008fca0000400000 */
[----:B------:R0:W-:Y:S04]  /*0910*/  REDG.E.ADD.F32.FTZ.RN.STRONG.GPU desc[UR14][R8.64+0x18], R15 ;  /* 0x0000180f080079a6 */ /* 0x0001e8000c12f30e */
[----:B--2---:R-:W2:Y:S02]  /*0920*/  LDG.E R17, desc[UR14][R6.64+0x1c] ;  /* 0x00001c0e06117981 */ /* 0x004ea4000c1e1900 */
[----:B--2---:R-:W-:-:S05]  /*0930*/  FMUL R17, R4, R17 ;  /* 0x0000001104117220 */ /* 0x004fca0000400000 */
[----:B------:R0:W-:Y:S01]  /*0940*/  REDG.E.ADD.F32.FTZ.RN.STRONG.GPU desc[UR14][R8.64+0x1c], R17 ;  /* 0x00001c11080079a6 */ /* 0x0001e2000c12f30e */
[----:B------:R-:W-:-:S12]  /*0950*/  UIADD3 UR4, UPT, UPT, UR4, 0x8, URZ ;  /* 0x0000000804047890 */ /* 0x000fd8000fffe0ff */
.L_x_20:
[----:B------:R-:W-:Y:S05]  /*0960*/  BRA.U !UP2, `(.L_x_19) ;  /* 0x000000010ad47547 */ /* 0x000fea000b800000 */
[----:B------:R-:W-:Y:S02]  /*0970*/  UIADD3 UR12, UPT, UPT, UR10, -0x1, URZ ;  /* 0xffffffff0a0c7890 */ /* 0x000fe4000fffe0ff */
[----:B------:R-:W-:Y:S02]  /*0980*/  UISETP.NE.AND UP2, UPT, UR11, URZ, UPT ;  /* 0x000000ff0b00728c */ /* 0x000fe4000bf45270 */
[----:B------:R-:W-:-:S09]  /*0990*/  UISETP.GE.U32.AND UP0, UPT, UR12, 0x3, UPT ;  /* 0x000000030c00788c */ /* 0x000fd2000bf06070 */
[----:B------:R-:W-:Y:S05]  /*09a0*/  BRA.U !UP0, `(.L_x_21) ;  /* 0x0000000108607547 */ /* 0x000fea000b800000 */
[----:B------:R-:W1:Y:S01]  /*09b0*/  LDC.64 R6, c[0x0][0x380] ;  /* 0x0000e000ff067b82 */ /* 0x000e620000000a00 */
[----:B0-2---:R-:W-:Y:S01]  /*09c0*/  IADD3 R9, PT, PT, R2, UR4, RZ ;  /* 0x0000000402097c10 */ /* 0x005fe2000fffe0ff */
[----:B------:R-:W0:Y:S04]  /*09d0*/  LDCU.64 UR12, c[0x0][0x398] ;  /* 0x00007300ff0c77ac */ /* 0x000e280008000a00 */
[----:B-1----:R-:W-:Y:S02]  /*09e0*/  IMAD.WIDE R6, R9, 0x4, R6 ;  /* 0x0000000409067825 */ /* 0x002fe400078e0206 */
[----:B------:R-:W1:Y:S03]  /*09f0*/  LDC.64 R8, c[0x0][0x398] ;  /* 0x0000e600ff087b82 */ /* 0x000e660000000a00 */
[----:B------:R-:W2:Y:S01]  /*0a00*/  LDG.E R13, desc[UR14][R6.64] ;  /* 0x0000000e060d7981 */ /* 0x000ea2000c1e1900 */
[----:B------:R-:W-:-:S05]  /*0a10*/  IADD3 R11, PT, PT, R5, UR4, RZ ;  /* 0x00000004050b7c10 */ /* 0x000fca000fffe0ff */
[----:B-1----:R-:W-:-:S04]  /*0a20*/  IMAD.WIDE.U32 R10, R11, 0x4, R8 ;  /* 0x000000040b0a7825 */ /* 0x002fc800078e0008 */
[----:B--2--5:R-:W-:-:S05]  /*0a30*/  FMUL R13, R4, R13 ;  /* 0x0000000d040d7220 */ /* 0x024fca0000400000 */
[----:B------:R1:W-:Y:S04]  /*0a40*/  REDG.E.ADD.F32.FTZ.RN.STRONG.GPU desc[UR14][R10.64], R13 ;  /* 0x0000000d0a0079a6 */ /* 0x0003e8000c12f30e */
[----:B------:R-:W2:Y:S01]  /*0a50*/  LDG.E R15, desc[UR14][R6.64+0x4] ;  /* 0x0000040e060f7981 */ /* 0x000ea2000c1e1900 */
[----:B------:R-:W-:-:S04]  /*0a60*/  IADD3 R9, P0, PT, R5, UR4, RZ ;  /* 0x0000000405097c10 */ /* 0x000fc8000ff1e0ff */
[----:B------:R-:W-:Y:S02]  /*0a70*/  IADD3.X R12, PT, PT, RZ, RZ, RZ, P0, !PT ;  /* 0x000000ffff0c7210 */ /* 0x000fe400007fe4ff */
[----:B0-----:R-:W-:-:S04]  /*0a80*/  LEA R8, P0, R9, UR12, 0x2 ;  /* 0x0000000c09087c11 */ /* 0x001fc8000f8010ff */
[----:B------:R-:W-:Y:S01]  /*0a90*/  LEA.HI.X R9, R9, UR13, R12, 0x2, P0 ;  /* 0x0000000d09097c11 */ /* 0x000fe200080f140c */
[----:B--2---:R-:W-:-:S05]  /*0aa0*/  FMUL R15, R4, R15 ;  /* 0x0000000f040f7220 */ /* 0x004fca0000400000 */
[----:B------:R3:W-:Y:S04]  /*0ab0*/  REDG.E.ADD.F32.FTZ.RN.STRONG.GPU desc[UR14][R8.64+0x4], R15 ;  /* 0x0000040f080079a6 */ /* 0x0007e8000c12f30e */
[----:B------:R-:W2:Y:S02]  /*0ac0*/  LDG.E R17, desc[UR14][R6.64+0x8] ;  /* 0x0000080e06117981 */ /* 0x000ea4000c1e1900 */
[----:B--2---:R-:W-:-:S05]  /*0ad0*/  FMUL R17, R4, R17 ;  /* 0x0000001104117220 */ /* 0x004fca0000400000 */
[----:B------:R3:W-:Y:S04]  /*0ae0*/  REDG.E.ADD.F32.FTZ.RN.STRONG.GPU desc[UR14][R8.64+0x8], R17 ;  /* 0x00000811080079a6 */ /* 0x0007e8000c12f30e */
[----:B-1----:R-:W2:Y:S02]  /*0af0*/  LDG.E R11, desc[UR14][R6.64+0xc] ;  /* 0x00000c0e060b7981 */ /* 0x002ea4000c1e1900 */
[----:B--2---:R-:W-:-:S05]  /*0b00*/  FMUL R11, R4, R11 ;  /* 0x0000000b040b7220 */ /* 0x004fca0000400000 */
[----:B------:R3:W-:Y:S01]  /*0b10*/  REDG.E.ADD.F32.FTZ.RN.STRONG.GPU desc[UR14][R8.64+0xc], R11 ;  /* 0x00000c0b080079a6 */ /* 0x0007e2000c12f30e */
[----:B------:R-:W-:-:S12]  /*0b20*/  UIADD3 UR4, UPT, UPT, UR4, 0x4, URZ ;  /* 0x0000000404047890 */ /* 0x000fd8000fffe0ff */
.L_x_21:
[----:B------:R-:W-:Y:S05]  /*0b30*/  BRA.U !UP2, `(.L_x_19) ;  /* 0x000000010a607547 */ /* 0x000fea000b800000 */
[----:B------:R-:W1:Y:S01]  /*0b40*/  LDC.64 R6, c[0x0][0x380] ;  /* 0x0000e000ff067b82 */ /* 0x000e620000000a00 */
[----:B0-23--:R-:W-:-:S05]  /*0b50*/  IADD3 R9, PT, PT, R2, UR4, RZ ;  /* 0x0000000402097c10 */ /* 0x00dfca000fffe0ff */
[----:B-1----:R-:W-:Y:S02]  /*0b60*/  IMAD.WIDE R6, R9, 0x4, R6 ;  /* 0x0000000409067825 */ /* 0x002fe400078e0206 */
[----:B------:R-:W0:Y:S03]  /*0b70*/  LDC.64 R8, c[0x0][0x398] ;  /* 0x0000e600ff087b82 */ /* 0x000e260000000a00 */
[----:B------:R-:W2:Y:S01]  /*0b80*/  LDG.E R11, desc[UR14][R6.64] ;  /* 0x0000000e060b7981 */ /* 0x000ea2000c1e1900 */
[----:B------:R-:W-:-:S05]  /*0b90*/  IADD3 R13, PT, PT, R5, UR4, RZ ;  /* 0x00000004050d7c10 */ /* 0x000fca000fffe0ff */
[----:B0-----:R-:W-:-:S04]  /*0ba0*/  IMAD.WIDE.U32 R8, R13, 0x4, R8 ;  /* 0x000000040d087825 */ /* 0x001fc800078e0008 */
[----:B--2--5:R-:W-:-:S05]  /*0bb0*/  FMUL R11, R4, R11 ;  /* 0x0000000b040b7220 */ /* 0x024fca0000400000 */
[----:B------:R1:W-:Y:S01]  /*0bc0*/  REDG.E.ADD.F32.FTZ.RN.STRONG.GPU desc[UR14][R8.64], R11 ;  /* 0x0000000b080079a6 */ /* 0x0003e2000c12f30e */
[----:B------:R-:W-:-:S09]  /*0bd0*/  UISETP.NE.AND UP0, UPT, UR11, 0x1, UPT ;  /* 0x000000010b00788c */ /* 0x000fd2000bf05270 */
[----:B------:R-:W-:Y:S05]  /*0be0*/  BRA.U !UP0, `(.L_x_19) ;  /* 0x0000000108347547 */ /* 0x000fea000b800000 */
[----:B-1----:R-:W2:Y:S01]  /*0bf0*/  LDG.E R11, desc[UR14][R6.64+0x4] ;  /* 0x0000040e060b7981 */ /* 0x002ea2000c1e1900 */
[----:B------:R-:W0:Y:S01]  /*0c00*/  LDCU.64 UR12, c[0x0][0x398] ;  /* 0x00007300ff0c77ac */ /* 0x000e220008000a00 */
[----:B------:R-:W-:-:S04]  /*0c10*/  IADD3 R5, P0, PT, R5, UR4, RZ ;  /* 0x0000000405057c10 */ /* 0x000fc8000ff1e0ff */
[----:B------:R-:W-:Y:S02]  /*0c20*/  IADD3.X R10, PT, PT, RZ, RZ, RZ, P0, !PT ;  /* 0x000000ffff0a7210 */ /* 0x000fe400007fe4ff */
[----:B0-----:R-:W-:-:S04]  /*0c30*/  LEA R8, P0, R5, UR12, 0x2 ;  /* 0x0000000c05087c11 */ /* 0x001fc8000f8010ff */
[----:B------:R-:W-:Y:S01]  /*0c40*/  LEA.HI.X R9, R5, UR13, R10, 0x2, P0 ;  /* 0x0000000d05097c11 */ /* 0x000fe200080f140a */
[----:B--2---:R-:W-:-:S05]  /*0c50*/  FMUL R11, R4, R11 ;  /* 0x0000000b040b7220 */ /* 0x004fca0000400000 */
[----:B------:R4:W-:Y:S01]  /*0c60*/  REDG.E.ADD.F32.FTZ.RN.STRONG.GPU desc[UR14][R8.64+0x4], R11 ;  /* 0x0000040b080079a6 */ /* 0x0009e2000c12f30e */
[----:B------:R-:W-:-:S09]  /*0c70*/  UISETP.NE.AND UP0, UPT, UR11, 0x2, UPT ;  /* 0x000000020b00788c */ /* 0x000fd2000bf05270 */
[----:B------:R-:W-:Y:S05]  /*0c80*/  BRA.U !UP0, `(.L_x_19) ;  /* 0x00000001080c7547 */ /* 0x000fea000b800000 */
[----:B------:R-:W2:Y:S02]  /*0c90*/  LDG.E R7, desc[UR14][R6.64+0x8] ;  /* 0x0000080e06077981 */ /* 0x000ea4000c1e1900 */
[----:B--2---:R-:W-:-:S05]  /*0ca0*/  FMUL R5, R4, R7 ;  /* 0x0000000704057220 */ /* 0x004fca0000400000 */
[----:B------:R0:W-:Y:S02]  /*0cb0*/  REDG.E.ADD.F32.FTZ.RN.STRONG.GPU desc[UR14][R8.64+0x8], R5 ;  /* 0x00000805080079a6 */ /* 0x0001e4000c12f30e */
.L_x_19:
[----:B------:R-:W1:Y:S02]  /*0cc0*/  LDC.64 R6, c[0x0][0x3a0] ;  /* 0x0000e800ff067b82 */ /* 0x000e640000000a00 */
[----:B-1----:R-:W-:-:S05]  /*0cd0*/  IMAD.WIDE.U32 R6, R3, 0x4, R6 ;  /* 0x0000000403067825 */ /* 0x002fca00078e0006 */
[----:B-----5:R1:W-:Y:S02]  /*0ce0*/  REDG.E.ADD.F32.FTZ.RN.STRONG.GPU desc[UR14][R6.64], R4 ;  /* 0x00000004060079a6 */ /* 0x0203e4000c12f30e */
.L_x_16:
[----:B------:R-:W-:Y:S05]  /*0cf0*/  BSYNC.RECONVERGENT B0 ;  /* 0x0000000000007941 */ /* 0x000fea0003800200 */
.L_x_15:
[----:B------:R-:W-:Y:S01]  /*0d00*/  UPLOP3.LUT UP0, UPT, UPT, UPT, UPT, 0x40, 0x4 ;  /* 0x000000000004789c */ /* 0x000fe20003f0e870 */
[----:B------:R-:W-:Y:S01]  /*0d10*/  UMOV UR4, 0x1 ;  /* 0x0000000100047882 */ /* 0x000fe20000000000 */
[----:B------:R-:W-:Y:S09]  /*0d20*/  BRA.U UP1, `(.L_x_22) ;  /* 0xfffffff501147547 */ /* 0x000ff2000b83ffff */
[----:B------:R-:W-:Y:S05]  /*0d30*/  EXIT ;  /* 0x000000000000794d */ /* 0x000fea0003800000 */
.L_x_14:
[----:B------:R-:W0:Y:S01]  /*0d40*/  LDC.64 R2, c[0x0][0x388] ;  /* 0x0000e200ff027b82 */ /* 0x000e220000000a00 */
[----:B------:R-:W1:Y:S07]  /*0d50*/  LDCU UR4, c[0x0][0x3b0] ;  /* 0x00007600ff0477ac */ /* 0x000e6e0008000800 */
[----:B------:R-:W2:Y:S01]  /*0d60*/  LDC.64 R4, c[0x0][0x390] ;  /* 0x0000e400ff047b82 */ /* 0x000ea20000000a00 */
[----:B0-----:R-:W-:-:S05]  /*0d70*/  IMAD.WIDE R2, R0, 0x4, R2 ;  /* 0x0000000400027825 */ /* 0x001fca00078e0202 */
[----:B------:R-:W1:Y:S01]  /*0d80*/  LDG.E R9, desc[UR14][R2.64] ;  /* 0x0000000e02097981 */ /* 0x000e62000c1e1900 */
[----:B------:R-:W-:Y:S01]  /*0d90*/  BSSY.RECONVERGENT B0, `(.L_x_23) ;  /* 0x0000009000007945 */ /* 0x000fe20003800200 */
[----:B--2---:R-:W-:Y:S01]  /*0da0*/  IMAD.WIDE R4, R0, 0x4, R4 ;  /* 0x0000000400047825 */ /* 0x004fe200078e0204 */
[----:B-1----:R-:W-:-:S04]  /*0db0*/  ISETP.GE.AND P0, PT, R9, UR4, PT ;  /* 0x0000000409007c0c */ /* 0x002fc8000bf06270 */
[----:B------:R-:W-:-:S13]  /*0dc0*/  ISETP.LT.OR P0, PT, R9, RZ, P0 ;  /* 0x000000ff0900720c */ /* 0x000fda0000701670 */
[----:B------:R-:W-:Y:S05]  /*0dd0*/  @P0 BRA `(.L_x_24) ;  /* 0x0000000000100947 */ /* 0x000fea0003800000 */
[----:B------:R-:W2:Y:S01]  /*0de0*/  LDG.E R11, desc[UR14][R4.64] ;  /* 0x0000000e040b7981 */ /* 0x000ea2000c1e1900 */
[----:B------:R-:W0:Y:S02]  /*0df0*/  LDC.64 R6, c[0x0][0x3a0] ;  /* 0x0000e800ff067b82 */ /* 0x000e240000000a00 */
[----:B0-----:R-:W-:-:S05]  /*0e00*/  IMAD.WIDE.U32 R6, R9, 0x4, R6 ;  /* 0x0000000409067825 */ /* 0x001fca00078e0006 */
[----:B--2---:R0:W-:Y:S02]  /*0e10*/  REDG.E.ADD.F32.FTZ.RN.STRONG.GPU desc[UR14][R6.64], R11 ;  /* 0x0000000b060079a6 */ /* 0x0041e4000c12f30e */
.L_x_24:
[----:B------:R-:W-:Y:S05]  /*0e20*/  BSYNC.RECONVERGENT B0 ;  /* 0x0000000000007941 */ /* 0x000fea0003800200 */
.L_x_23:
[----:B0-----:R-:W2:Y:S02]  /*0e30*/  LDG.E R7, desc[UR14][R2.64+0x4] ;  /* 0x0000040e02077981 */ /* 0x001ea4000c1e1900 */
[----:B--2---:R-:W-:-:S04]  /*0e40*/  ISETP.GE.AND P0, PT, R7, UR4, PT ;  /* 0x0000000407007c0c */ /* 0x004fc8000bf06270 */
[----:B------:R-:W-:-:S13]  /*0e50*/  ISETP.LT.OR P0, PT, R7, RZ, P0 ;  /* 0x000000ff0700720c */ /* 0x000fda0000701670 */
[----:B------:R-:W-:Y:S05]  /*0e60*/  @P0 EXIT ;  /* 0x000000000000094d */ /* 0x000fea0003800000 */
[----:B------:R-:W2:Y:S01]  /*0e70*/  LDG.E R5, desc[UR14][R4.64+0x4] ;  /* 0x0000040e04057981 */ /* 0x000ea2000c1e1900 */
[----:B------:R-:W0:Y:S02]  /*0e80*/  LDC.64 R2, c[0x0][0x3a0] ;  /* 0x0000e800ff027b82 */ /* 0x000e240000000a00 */
[----:B0-----:R-:W-:-:S05]  /*0e90*/  IMAD.WIDE.U32 R2, R7, 0x4, R2 ;  /* 0x0000000407027825 */ /* 0x001fca00078e0002 */
[----:B--2---:R-:W-:Y:S01]  /*0ea0*/  REDG.E.ADD.F32.FTZ.RN.STRONG.GPU desc[UR14][R2.64], R5 ;  /* 0x00000005020079a6 */ /* 0x004fe2000c12f30e */
[----:B------:R-:W-:Y:S05]  /*0eb0*/  EXIT ;  /* 0x000000000000794d */ /* 0x000fea0003800000 */
.L_x_25:
        /* <DEDUP_REMOVED lines=12> */
.L_x_143:


//--------------------- .text._Z33compute_venn_intersections_kernelPKfPfiif --------------------------
	.section	.text._Z33compute_venn_intersections_kernelPKfPfiif,"ax",@progbits
	.align	128
        .global         _Z33compute_venn_intersections_kernelPKfPfiif
        .type           _Z33compute_venn_intersections_kernelPKfPfiif,@function
        .size           _Z33compute_venn_intersections_kernelPKfPfiif,(.L_x_137 - _Z33compute_venn_intersections_kernelPKfPfiif)
        .other          _Z33compute_venn_intersections_kernelPKfPfiif,@"STO_CUDA_ENTRY STV_DEFAULT"
_Z33compute_venn_intersections_kernelPKfPfiif:
.text._Z33compute_venn_intersections_kernelPKfPfiif:
[----:B------:R-:W-:Y:S01]  /*0000*/  LDC R1, c[0x0][0x37c] ;  /* 0x0000df00ff017b82 */ /* 0x000fe20000000800 */
[----:B------:R-:W0:Y:S07]  /*0010*/  S2R R4, SR_CTAID.X ;  /* 0x0000000000047919 */ /* 0x000e2e0000002500 */
[----:B------:R-:W0:Y:S08]  /*0020*/  S2UR UR8, SR_CTAID.Y ;  /* 0x00000000000879c3 */ /* 0x000e300000002600 */
[----:B------:R-:W1:Y:S01]  /*0030*/  LDC R5, c[0x0][0x390] ;  /* 0x0000e400ff057b82 */ /* 0x000e620000000800 */
[----:B0-----:R-:W-:-:S04]  /*0040*/  VIMNMX R0, PT, PT, R4, UR8, !PT ;  /* 0x0000000804007c48 */ /* 0x001fc8000ffe0100 */
[----:B-1----:R-:W-:-:S13]  /*0050*/  ISETP.GE.AND P0, PT, R0, R5, PT ;  /* 0x000000050000720c */ /* 0x002fda0003f06270 */
[----:B------:R-:W-:Y:S05]  /*0060*/  @P0 EXIT ;  /* 0x000000000000094d */ /* 0x000fea0003800000 */
[----:B------:R-:W0:Y:S01]  /*0070*/  S2R R0, SR_TID.X ;  /* 0x0000000000007919 */ /* 0x000e220000002100 */
[----:B------:R-:W-:Y:S01]  /*0080*/  ISETP.NE.AND P0, PT, R4, UR8, PT ;  /* 0x0000000804007c0c */ /* 0x000fe2000bf05270 */
[----:B------:R-:W1:-:S12]  /*0090*/  LDCU.64 UR10, c[0x0][0x358] ;  /* 0x00006b00ff0a77ac */ /* 0x000e580008000a00 */
[----:B------:R-:W-:Y:S05]  /*00a0*/  @!P0 BRA `(.L_x_26) ;  /* 0x0000000400e08947 */ /* 0x000fea0003800000 */
[----:B------:R-:W0:Y:S01]  /*00b0*/  LDC R14, c[0x0][0x394] ;  /* 0x0000e500ff0e7b82 */ /* 0x000e220000000800 */
[----:B------:R-:W-:Y:S01]  /*00c0*/  BSSY.RECONVERGENT B0, `(.L_x_27) ;  /* 0x0000016000007945 */ /* 0x000fe20003800200 */
[----:B------:R-:W-:Y:S01]  /*00d0*/  IMAD.MOV.U32 R5, RZ, RZ, RZ ;  /* 0x000000ffff057224 */ /* 0x000fe200078e00ff */
[----:B------:R-:W-:Y:S02]  /*00e0*/  CS2R R10, SRZ ;  /* 0x00000000000a7805 */ /* 0x000fe4000001ff00 */
[----:B0-----:R-:W-:-:S13]  /*00f0*/  ISETP.GE.AND P0, PT, R0, R14, PT ;  /* 0x0000000e0000720c */ /* 0x001fda0003f06270 */
[----:B------:R-:W-:Y:S05]  /*0100*/  @P0 BRA `(.L_x_28) ;  /* 0x0000000000440947 */ /* 0x000fea0003800000 */
[----:B------:R-:W0:Y:S01]  /*0110*/  LDC R12, c[0x0][0x360] ;  /* 0x0000d800ff0c7b82 */ /* 0x000e220000000800 */
[----:B------:R-:W-:Y:S01]  /*0120*/  CS2R R10, SRZ ;  /* 0x00000000000a7805 */ /* 0x000fe2000001ff00 */
[----:B------:R-:W-:Y:S02]  /*0130*/  IMAD.MOV.U32 R13, RZ, RZ, R0 ;  /* 0x000000ffff0d7224 */ /* 0x000fe400078e0000 */
[----:B------:R-:W-:-:S04]  /*0140*/  IMAD.MOV.U32 R5, RZ, RZ, RZ ;  /* 0x000000ffff057224 */ /* 0x000fc800078e00ff */
[----:B------:R-:W2:Y:S03]  /*0150*/  LDC.64 R2, c[0x0][0x380] ;  /* 0x0000e000ff027b82 */ /* 0x000ea60000000a00 */
.L_x_29:
[--C-:B------:R-:W-:Y:S02]  /*0160*/  IMAD R7, R4, R14, R13.reuse ;  /* 0x0000000e04077224 */ /* 0x100fe400078e020d */
[----:B------:R-:W-:Y:S02]  /*0170*/  IMAD R9, R14, UR8, R13 ;  /* 0x000000080e097c24 */ /* 0x000fe4000f8e020d */
[----:B--2---:R-:W-:-:S04]  /*0180*/  IMAD.WIDE R6, R7, 0x4, R2 ;  /* 0x0000000407067825 */ /* 0x004fc800078e0202 */
[----:B------:R-:W-:Y:S02]  /*0190*/  IMAD.WIDE R8, R9, 0x4, R2 ;  /* 0x0000000409087825 */ /* 0x000fe400078e0202 */
[----:B-1----:R-:W2:Y:S04]  /*01a0*/  LDG.E R7, desc[UR10][R6.64] ;  /* 0x0000000a06077981 */ /* 0x002ea8000c1e1900 */
[----:B------:R-:W3:Y:S01]  /*01b0*/  LDG.E R8, desc[UR10][R8.64] ;  /* 0x0000000a08087981 */ /* 0x000ee2000c1e1900 */
[----:B0-----:R-:W-:-:S05]  /*01c0*/  IMAD.IADD R13, R12, 0x1, R13 ;  /* 0x000000010c0d7824 */ /* 0x001fca00078e020d */
[----:B------:R-:W-:Y:S01]  /*01d0*/  ISETP.GE.AND P0, PT, R13, R14, PT ;  /* 0x0000000e0d00720c */ /* 0x000fe20003f06270 */
[C---:B--2---:R-:W-:Y:S01]  /*01e0*/  FFMA R10, R7.reuse, R7, R10 ;  /* 0x00000007070a7223 */ /* 0x044fe2000000000a */
[-C--:B---3--:R-:W-:Y:S01]  /*01f0*/  FFMA R5, R7, R8.reuse, R5 ;  /* 0x0000000807057223 */ /* 0x088fe20000000005 */
[----:B------:R-:W-:-:S10]  /*0200*/  FFMA R11, R8, R8, R11 ;  /* 0x00000008080b7223 */ /* 0x000fd4000000000b */
[----:B------:R-:W-:Y:S05]  /*0210*/  @!P0 BRA `(.L_x_29) ;  /* 0xfffffffc00d08947 */ /* 0x000fea000383ffff */
.L_x_28:
[----:B-1----:R-:W-:Y:S05]  /*0220*/  BSYNC.RECONVERGENT B0 ;  /* 0x0000000000007941 */ /* 0x002fea0003800200 */
.L_x_27:
[----:B------:R-:W0:Y:S01]  /*0230*/  S2UR UR7, SR_CgaCtaId ;  /* 0x00000000000779c3 */ /* 0x000e220000008800 */
[----:B------:R-:W-:Y:S02]  /*0240*/  UMOV UR4, 0x400 ;  /* 0x0000040000047882 */ /* 0x000fe40000000000 */
[----:B------:R-:W-:Y:S02]  /*0250*/  UIADD3 UR5, UPT, UPT, UR4, 0x400, URZ ;  /* 0x0000040004057890 */ /* 0x000fe4000fffe0ff */
[----:B------:R-:W-:Y:S02]  /*0260*/  UIADD3 UR6, UPT, UPT, UR4, 0x800, URZ ;  /* 0x0000080004067890 */ /* 0x000fe4000fffe0ff */
[----:B0-----:R-:W-:Y:S02]  /*0270*/  ULEA UR4, UR7, UR4, 0x18 ;  /* 0x0000000407047291 */ /* 0x001fe4000f8ec0ff */
[----:B------:R-:W-:Y:S02]  /*0280*/  ULEA UR5, UR7, UR5, 0x18 ;  /* 0x0000000507057291 */ /* 0x000fe4000f8ec0ff */
[----:B------:R-:W-:-:S02]  /*0290*/  ULEA UR6, UR7, UR6, 0x18 ;  /* 0x0000000607067291 */ /* 0x000fc4000f8ec0ff */
[C---:B------:R-:W-:Y:S02]  /*02a0*/  LEA R2, R0.reuse, UR4, 0x2 ;  /* 0x0000000400027c11 */ /* 0x040fe4000f8e10ff */
[C---:B------:R-:W-:Y:S02]  /*02b0*/  LEA R3, R0.reuse, UR5, 0x2 ;  /* 0x0000000500037c11 */ /* 0x040fe4000f8e10ff */
[----:B------:R-:W-:Y:S01]  /*02c0*/  LEA R6, R0, UR6, 0x2 ;  /* 0x0000000600067c11 */ /* 0x000fe2000f8e10ff */
[----:B------:R-:W0:Y:S01]  /*02d0*/  LDCU UR4, c[0x0][0x360] ;  /* 0x00006c00ff0477ac */ /* 0x000e220008000800 */
[----:B------:R1:W-:Y:S04]  /*02e0*/  STS [R2], R5 ;  /* 0x0000000502007388 */ /* 0x0003e80000000800 */
[----:B------:R1:W-:Y:S04]  /*02f0*/  STS [R3], R10 ;  /* 0x0000000a03007388 */ /* 0x0003e80000000800 */
[----:B------:R1:W-:Y:S01]  /*0300*/  STS [R6], R11 ;  /* 0x0000000b06007388 */ /* 0x0003e20000000800 */
[----:B0-----:R-:W-:Y:S01]  /*0310*/  UISETP.GE.U32.AND UP0, UPT, UR4, 0x2, UPT ;  /* 0x000000020400788c */ /* 0x001fe2000bf06070 */
[----:B------:R-:W-:Y:S08]  /*0320*/  BAR.SYNC.DEFER_BLOCKING 0x0 ;  /* 0x0000000000007b1d */ /* 0x000ff00000010000 */
[----:B-1----:R-:W-:Y:S05]  /*0330*/  BRA.U !UP0, `(.L_x_30) ;  /* 0x0000000108647547 */ /* 0x002fea000b800000 */
[----:B------:R-:W-:-:S07]  /*0340*/  MOV R5, UR4 ;  /* 0x0000000400057c02 */ /* 0x000fce0008000f00 */
.L_x_33:
[----:B------:R-:W-:Y:S01]  /*0350*/  SHF.R.U32.HI R13, RZ, 0x1, R5 ;  /* 0x00000001ff0d7819 */ /* 0x000fe20000011605 */
[----:B------:R-:W-:Y:S03]  /*0360*/  BSSY.RECONVERGENT B0, `(.L_x_31) ;  /* 0x0000012000007945 */ /* 0x000fe60003800200 */
[----:B------:R-:W-:-:S13]  /*0370*/  ISETP.GE.U32.AND P0, PT, R0, R13, PT ;  /* 0x0000000d0000720c */ /* 0x000fda0003f06070 */
[----:B0-----:R-:W-:Y:S05]  /*0380*/  @P0 BRA `(.L_x_32) ;  /* 0x00000000003c0947 */ /* 0x001fea0003800000 */
[----:B------:R-:W-:Y:S01]  /*0390*/  IMAD R7, R13, 0x4, R2 ;  /* 0x000000040d077824 */ /* 0x000fe200078e0202 */
[----:B------:R-:W-:Y:S05]  /*03a0*/  LDS R8, [R2] ;  /* 0x0000000002087984 */ /* 0x000fea0000000800 */
[----:B------:R-:W0:Y:S02]  /*03b0*/  LDS R7, [R7] ;  /* 0x0000000007077984 */ /* 0x000e240000000800 */
[----:B0-----:R-:W-:Y:S01]  /*03c0*/  FADD R9, R7, R8 ;  /* 0x0000000807097221 */ /* 0x001fe20000000000 */
[----:B------:R-:W-:-:S04]  /*03d0*/  IMAD R8, R13, 0x4, R3 ;  /* 0x000000040d087824 */ /* 0x000fc800078e0203 */
[----:B------:R-:W-:Y:S04]  /*03e0*/  STS [R2], R9 ;  /* 0x0000000902007388 */ /* 0x000fe80000000800 */
[----:B------:R-:W-:Y:S04]  /*03f0*/  LDS R8, [R8] ;  /* 0x0000000008087984 */ /* 0x000fe80000000800 */
[----:B------:R-:W0:Y:S02]  /*0400*/  LDS R11, [R3] ;  /* 0x00000000030b7984 */ /* 0x000e240000000800 */
[----:B0-----:R-:W-:Y:S01]  /*0410*/  FADD R10, R8, R11 ;  /* 0x0000000b080a7221 */ /* 0x001fe20000000000 */
[----:B------:R-:W-:-:S04]  /*0420*/  IMAD R11, R13, 0x4, R6 ;  /* 0x000000040d0b7824 */ /* 0x000fc800078e0206 */
[----:B------:R-:W-:Y:S04]  /*0430*/  STS [R3], R10 ;  /* 0x0000000a03007388 */ /* 0x000fe80000000800 */
[----:B------:R-:W-:Y:S04]  /*0440*/  LDS R11, [R11] ;  /* 0x000000000b0b7984 */ /* 0x000fe80000000800 */
[----:B------:R-:W0:Y:S02]  /*0450*/  LDS R12, [R6] ;  /* 0x00000000060c7984 */ /* 0x000e240000000800 */
[----:B0-----:R-:W-:-:S05]  /*0460*/  FADD R7, R11, R12 ;  /* 0x0000000c0b077221 */ /* 0x001fca0000000000 */
[----:B------:R0:W-:Y:S02]  /*0470*/  STS [R6], R7 ;  /* 0x0000000706007388 */ /* 0x0001e40000000800 */
.L_x_32:
[----:B------:R-:W-:Y:S05]  /*0480*/  BSYNC.RECONVERGENT B0 ;  /* 0x0000000000007941 */ /* 0x000fea0003800200 */
.L_x_31:
[----:B------:R-:W-:Y:S01]  /*0490*/  BAR.SYNC.DEFER_BLOCKING 0x0 ;  /* 0x0000000000007b1d */ /* 0x000fe20000010000 */
[----:B------:R-:W-:Y:S02]  /*04a0*/  ISETP.GT.U32.AND P0, PT, R5, 0x3, PT ;  /* 0x000000030500780c */ /* 0x000fe40003f04070 */
[----:B------:R-:W-:-:S11]  /*04b0*/  MOV R5, R13 ;  /* 0x0000000d00057202 */ /* 0x000fd60000000f00 */
[----:B------:R-:W-:Y:S05]  /*04c0*/  @P0 BRA `(.L_x_33) ;  /* 0xfffffffc00a00947 */ /* 0x000fea000383ffff */
.L_x_30:
[----:B------:R-:W-:-:S13]  /*04d0*/  ISETP.NE.AND P0, PT, R0, RZ, PT ;  /* 0x000000ff0000720c */ /* 0x000fda0003f05270 */
[----:B------:R-:W-:Y:S05]  /*04e0*/  @P0 EXIT ;  /* 0x000000000000094d */ /* 0x000fea0003800000 */
[----:B------:R-:W1:Y:S01]  /*04f0*/  S2UR UR5, SR_CgaCtaId ;  /* 0x00000000000579c3 */ /* 0x000e620000008800 */
[----:B------:R-:W-:Y:S02]  /*0500*/  UMOV UR4, 0x400 ;  /* 0x0000040000047882 */ /* 0x000fe40000000000 */
[----:B-1----:R-:W-:-:S09]  /*0510*/  ULEA UR4, UR5, UR4, 0x18 ;  /* 0x0000000405047291 */ /* 0x002fd2000f8ec0ff */
[----:B------:R-:W0:Y:S04]  /*0520*/  LDS R2, [UR4+0x400] ;  /* 0x00040004ff027984 */ /* 0x000e280008000800 */
[----:B------:R-:W1:Y:S04]  /*0530*/  LDS R0, [UR4] ;  /* 0x00000004ff007984 */ /* 0x000e680008000800 */
[----:B------:R-:W2:Y:S01]  /*0540*/  LDS R5, [UR4+0x800] ;  /* 0x00080004ff057984 */ /* 0x000ea20008000800 */
[----:B0-----:R-:W-:Y:S01]  /*0550*/  VIADD R6, R2, 0xf3000000 ;  /* 0xf300000002067836 */ /* 0x001fe20000000000 */
[----:B------:R0:W3:Y:S04]  /*0560*/  MUFU.RSQ R3, R2 ;  /* 0x0000000200037308 */ /* 0x0000e80000001400 */
[----:B------:R-:W-:-:S13]  /*0570*/  ISETP.GT.U32.AND P0, PT, R6, 0x727fffff, PT ;  /* 0x727fffff0600780c */ /* 0x000fda0003f04070 */
[----:B0123--:R-:W-:Y:S05]  /*0580*/  @!P0 BRA `(.L_x_34) ;  /* 0x0000000000108947 */ /* 0x00ffea0003800000 */
[----:B------:R-:W-:-:S07]  /*0590*/  MOV R9, 0x5b0 ;  /* 0x000005b000097802 */ /* 0x000fce0000000f00 */
[----:B------:R-:W-:Y:S05]  /*05a0*/  CALL.REL.NOINC `($__internal_1_$__cuda_sm20_sqrt_rn_f32_slowpath) ;  /* 0x0000000000c07944 */ /* 0x000fea0003c00000 */
[----:B------:R-:W-:Y:S01]  /*05b0*/  IMAD.MOV.U32 R6, RZ, RZ, R7 ;  /* 0x000000ffff067224 */ /* 0x000fe200078e0007 */
[----:B------:R-:W-:Y:S06]  /*05c0*/  BRA `(.L_x_35) ;  /* 0x0000000000107947 */ /* 0x000fec0003800000 */
.L_x_34:
[----:B------:R-:W-:Y:S01]  /*05d0*/  FMUL.FTZ R7, R2, R3 ;  /* 0x0000000302077220 */ /* 0x000fe20000410000 */
[----:B------:R-:W-:-:S03]  /*05e0*/  FMUL.FTZ R3, R3, 0.5 ;  /* 0x3f00000003037820 */ /* 0x000fc60000410000 */
[----:B------:R-:W-:-:S04]  /*05f0*/  FFMA R2, -R7, R7, R2 ;  /* 0x0000000707027223 */ /* 0x000fc80000000102 */
[----:B------:R-:W-:-:S07]  /*0600*/  FFMA R6, R2, R3, R7 ;  /* 0x0000000302067223 */ /* 0x000fce0000000007 */
.L_x_35:
[----:B------:R-:W-:Y:S01]  /*0610*/  VIADD R3, R5, 0xf3000000 ;  /* 0xf300000005037836 */ /* 0x000fe20000000000 */
[----:B------:R0:W1:Y:S04]  /*0620*/  MUFU.RSQ R2, R5 ;  /* 0x0000000500027308 */ /* 0x0000680000001400 */
[----:B------:R-:W-:-:S13]  /*0630*/  ISETP.GT.U32.AND P0, PT, R3, 0x727fffff, PT ;  /* 0x727fffff0300780c */ /* 0x000fda0003f04070 */
[----:B01----:R-:W-:Y:S05]  /*0640*/  @!P0 BRA `(.L_x_36) ;  /* 0x0000000000148947 */ /* 0x003fea0003800000 */
[----:B------:R-:W-:Y:S02]  /*0650*/  MOV R2, R5 ;  /* 0x0000000500027202 */ /* 0x000fe40000000f00 */
[----:B------:R-:W-:-:S07]  /*0660*/  MOV R9, 0x680 ;  /* 0x0000068000097802 */ /* 0x000fce0000000f00 */
[----:B------:R-:W-:Y:S05]  /*0670*/  CALL.REL.NOINC `($__internal_1_$__cuda_sm20_sqrt_rn_f32_slowpath) ;  /* 0x00000000008c7944 */ /* 0x000fea0003c00000 */
[----:B------:R-:W-:Y:S01]  /*0680*/  IMAD.MOV.U32 R3, RZ, RZ, R7 ;  /* 0x000000ffff037224 */ /* 0x000fe200078e0007 */
[----:B------:R-:W-:Y:S06]  /*0690*/  BRA `(.L_x_37) ;  /* 0x0000000000107947 */ /* 0x000fec0003800000 */
.L_x_36:
[----:B------:R-:W-:Y:S01]  /*06a0*/  FMUL.FTZ R8, R5, R2 ;  /* 0x0000000205087220 */ /* 0x000fe20000410000 */
[----:B------:R-:W-:-:S03]  /*06b0*/  FMUL.FTZ R2, R2, 0.5 ;  /* 0x3f00000002027820 */ /* 0x000fc60000410000 */
[----:B------:R-:W-:-:S04]  /*06c0*/  FFMA R3, -R8, R8, R5 ;  /* 0x0000000808037223 */ /* 0x000fc80000000105 */
[----:B------:R-:W-:-:S07]  /*06d0*/  FFMA R3, R3, R2, R8 ;  /* 0x0000000203037223 */ /* 0x000fce0000000008 */
.L_x_37:
[----:B------:R-:W-:-:S04]  /*06e0*/  FFMA R7, R3, R6, 9.9999997171806853657e-10 ;  /* 0x3089705f03077423 */ /* 0x000fc80000000006 */
[----:B------:R-:W0:Y:S08]  /*06f0*/  MUFU.RCP R2, R7 ;  /* 0x0000000700027308 */ /* 0x000e300000001000 */
[----:B------:R-:W1:Y:S01]  /*0700*/  FCHK P0, R0, R7 ;  /* 0x0000000700007302 */ /* 0x000e620000000000 */
[----:B0-----:R-:W-:-:S04]  /*0710*/  FFMA R3, -R7, R2, 1 ;  /* 0x3f80000007037423 */ /* 0x001fc80000000102 */
[----:B------:R-:W-:-:S04]  /*0720*/  FFMA R3, R2, R3, R2 ;  /* 0x0000000302037223 */ /* 0x000fc80000000002 */
[----:B------:R-:W-:-:S04]  /*0730*/  FFMA R2, R0, R3, RZ ;  /* 0x0000000300027223 */ /* 0x000fc800000000ff */
[----:B------:R-:W-:-:S04]  /*0740*/  FFMA R5, -R7, R2, R0 ;  /* 0x0000000207057223 */ /* 0x000fc80000000100 */
[----:B------:R-:W-:Y:S01]  /*0750*/  FFMA R5, R3, R5, R2 ;  /* 0x0000000503057223 */ /* 0x000fe20000000002 */
[----:B-1----:R-:W-:Y:S06]  /*0760*/  @!P0 BRA `(.L_x_38) ;  /* 0x00000000000c8947 */ /* 0x002fec0003800000 */
[----:B------:R-:W-:-:S07]  /*0770*/  MOV R2, 0x790 ;  /* 0x0000079000027802 */ /* 0x000fce0000000f00 */
[----:B------:R-:W-:Y:S05]  /*0780*/  CALL.REL.NOINC `($__internal_2_$__cuda_sm3x_div_rn_noftz_f32_slowpath) ;  /* 0x0000000000a87944 */ /* 0x000fea0003c00000 */
[----:B------:R-:W-:-:S07]  /*0790*/  IMAD.MOV.U32 R5, RZ, RZ, R0 ;  /* 0x000000ffff057224 */ /* 0x000fce00078e0000 */
.L_x_38:
[----:B------:R-:W0:Y:S01]  /*07a0*/  LDC R7, c[0x0][0x390] ;  /* 0x0000e400ff077b82 */ /* 0x000e220000000800 */
[----:B------:R-:W1:Y:S07]  /*07b0*/  LDCU UR4, c[0x0][0x398] ;  /* 0x00007300ff0477ac */ /* 0x000e6e0008000800 */
[----:B------:R-:W2:Y:S01]  /*07c0*/  LDC.64 R2, c[0x0][0x388] ;  /* 0x0000e200ff027b82 */ /* 0x000ea20000000a00 */
[----:B-1----:R-:W-:-:S04]  /*07d0*/  FSETP.GT.AND P0, PT, R5, UR4, PT ;  /* 0x0000000405007c0b */ /* 0x002fc8000bf04000 */
[----:B------:R-:W-:Y:S01]  /*07e0*/  FSEL R5, R5, RZ, P0 ;  /* 0x000000ff05057208 */ /* 0x000fe20000000000 */
[----:B0-----:R-:W-:-:S04]  /*07f0*/  IMAD R7, R4, R7, UR8 ;  /* 0x0000000804077e24 */ /* 0x001fc8000f8e0207 */
[----:B--2---:R-:W-:-:S05]  /*0800*/  IMAD.WIDE.U32 R2, R7, 0x4, R2 ;  /* 0x0000000407027825 */ /* 0x004fca00078e0002 */
[----:B------:R-:W-:Y:S01]  /*0810*/  STG.E desc[UR10][R2.64], R5 ;  /* 0x0000000502007986 */ /* 0x000fe2000c10190a */
[----:B------:R-:W-:Y:S05]  /*0820*/  EXIT ;  /* 0x000000000000794d */ /* 0x000fea0003800000 */
.L_x_26:
[----:B0-----:R-:W-:-:S13]  /*0830*/  ISETP.NE.AND P0, PT, R0, RZ, PT ;  /* 0x000000ff0000720c */ /* 0x001fda0003f05270 */
[----:B-1----:R-:W-:Y:S05]  /*0840*/  @P0 EXIT ;  /* 0x000000000000094d */ /* 0x002fea0003800000 */
[----:B------:R-:W0:Y:S01]  /*0850*/  LDC.64 R2, c[0x0][0x388] ;  /* 0x0000e200ff027b82 */ /* 0x000e220000000a00 */
[----:B------:R-:W-:Y:S02]  /*0860*/  IMAD R5, R4, R5, R4 ;  /* 0x0000000504057224 */ /* 0x000fe400078e0204 */
[----:B------:R-:W-:Y:S02]  /*0870*/  IMAD.MOV.U32 R7, RZ, RZ, 0x3f800000 ;  /* 0x3f800000ff077424 */ /* 0x000fe400078e00ff */
[----:B0-----:R-:W-:-:S05]  /*0880*/  IMAD.WIDE.U32 R2, R5, 0x4, R2 ;  /* 0x0000000405027825 */ /* 0x001fca00078e0002 */
[----:B------:R-:W-:Y:S01]  /*0890*/  STG.E desc[UR10][R2.64], R7 ;  /* 0x0000000702007986 */ /* 0x000fe2000c10190a */
[----:B------:R-:W-:Y:S05]  /*08a0*/  EXIT ;  /* 0x000000000000794d */ /* 0x000fea0003800000 */
        .weak           $__internal_1_$__cuda_sm20_sqrt_rn_f32_slowpath
        .type           $__internal_1_$__cuda_sm20_sqrt_rn_f32_slowpath,@function
        .size           $__internal_1_$__cuda_sm20_sqrt_rn_f32_slowpath,($__internal_2_$__cuda_sm3x_div_rn_noftz_f32_slowpath - $__internal_1_$__cuda_sm20_sqrt_rn_f32_slowpath)
$__internal_1_$__cuda_sm20_sqrt_rn_f32_slowpath:
[----:B------:R-:W-:-:S13]  /*08b0*/  LOP3.LUT P0, RZ, R2, 0x7fffffff, RZ, 0xc0, !PT ;  /* 0x7fffffff02ff7812 */ /* 0x000fda000780c0ff */
[----:B------:R-:W-:Y:S01]  /*08c0*/  @!P0 MOV R3, R2 ;  /* 0x0000000200038202 */ /* 0x000fe20000000f00 */
[----:B------:R-:W-:Y:S06]  /*08d0*/  @!P0 BRA `(.L_x_39) ;  /* 0x0000000000448947 */ /* 0x000fec0003800000 */
[----:B------:R-:W-:-:S13]  /*08e0*/  FSETP.GEU.FTZ.AND P0, PT, R2, RZ, PT ;  /* 0x000000ff0200720b */ /* 0x000fda0003f1e000 */
[----:B------:R-:W-:Y:S01]  /*08f0*/  @!P0 IMAD.MOV.U32 R3, RZ, RZ, 0x7fffffff ;  /* 0x7fffffffff038424 */ /* 0x000fe200078e00ff */
[----:B------:R-:W-:Y:S06]  /*0900*/  @!P0 BRA `(.L_x_39) ;  /* 0x0000000000388947 */ /* 0x000fec0003800000 */
[----:B------:R-:W-:-:S13]  /*0910*/  FSETP.GTU.FTZ.AND P0, PT, |R2|, +INF , PT ;  /* 0x7f8000000200780b */ /* 0x000fda0003f1c200 */
[----:B------:R-:W-:Y:S01]  /*0920*/  @P0 FADD.FTZ R3, R2, 1 ;  /* 0x3f80000002030421 */ /* 0x000fe20000010000 */
[----:B------:R-:W-:Y:S06]  /*0930*/  @P0 BRA `(.L_x_39) ;  /* 0x00000000002c0947 */ /* 0x000fec0003800000 */
[----:B------:R-:W-:-:S13]  /*0940*/  FSETP.NEU.FTZ.AND P0, PT, |R2|, +INF , PT ;  /* 0x7f8000000200780b */ /* 0x000fda0003f1d200 */
[----:B------:R-:W-:Y:S01]  /*0950*/  @!P0 IMAD.MOV.U32 R3, RZ, RZ, R2 ;  /* 0x000000ffff038224 */ /* 0x000fe200078e0002 */
[----:B------:R-:W-:Y:S06]  /*0960*/  @!P0 BRA `(.L_x_39) ;  /* 0x0000000000208947 */ /* 0x000fec0003800000 */
[----:B------:R-:W-:-:S04]  /*0970*/  FFMA R2, R2, 1.84467440737095516160e+19, RZ ;  /* 0x5f80000002027823 */ /* 0x000fc800000000ff */
[----:B------:R-:W0:Y:S02]  /*0980*/  MUFU.RSQ R3, R2 ;  /* 0x0000000200037308 */ /* 0x000e240000001400 */
[----:B0-----:R-:W-:Y:S01]  /*0990*/  FMUL.FTZ R7, R2, R3 ;  /* 0x0000000302077220 */ /* 0x001fe20000410000 */
[----:B------:R-:W-:-:S03]  /*09a0*/  FMUL.FTZ R3, R3, 0.5 ;  /* 0x3f00000003037820 */ /* 0x000fc60000410000 */
[----:B------:R-:W-:-:S04]  /*09b0*/  FADD.FTZ R8, -R7, -RZ ;  /* 0x800000ff07087221 */ /* 0x000fc80000010100 */
[----:B------:R-:W-:-:S04]  /*09c0*/  FFMA R8, R7, R8, R2 ;  /* 0x0000000807087223 */ /* 0x000fc80000000002 */
[----:B------:R-:W-:-:S04]  /*09d0*/  FFMA R3, R8, R3, R7 ;  /* 0x0000000308037223 */ /* 0x000fc80000000007 */
[----:B------:R-:W-:-:S07]  /*09e0*/  FMUL.FTZ R3, R3, 2.3283064365386962891e-10 ;  /* 0x2f80000003037820 */ /* 0x000fce0000410000 */
.L_x_39:
[----:B------:R-:W-:Y:S01]  /*09f0*/  IMAD.MOV.U32 R7, RZ, RZ, R3 ;  /* 0x000000ffff077224 */ /* 0x000fe200078e0003 */
[----:B------:R-:W-:Y:S01]  /*0a00*/  MOV R2, R9 ;  /* 0x0000000900027202 */ /* 0x000fe20000000f00 */
[----:B------:R-:W-:-:S04]  /*0a10*/  IMAD.MOV.U32 R3, RZ, RZ, 0x0 ;  /* 0x00000000ff037424 */ /* 0x000fc800078e00ff */
[----:B------:R-:W-:Y:S05]  /*0a20*/  RET.REL.NODEC R2 `(_Z33compute_venn_intersections_kernelPKfPfiif) ;  /* 0xfffffff402747950 */ /* 0x000fea0003c3ffff */
        .weak           $__internal_2_$__cuda_sm3x_div_rn_noftz_f32_slowpath
        .type           $__internal_2_$__cuda_sm3x_div_rn_noftz_f32_slowpath,@function
        .size           $__internal_2_$__cuda_sm3x_div_rn_noftz_f32_slowpath,(.L_x_137 - $__internal_2_$__cuda_sm3x_div_rn_noftz_f32_slowpath)
$__internal_2_$__cuda_sm3x_div_rn_noftz_f32_slowpath:
[----:B------:R-:W-:Y:S02]  /*0a30*/  SHF.R.U32.HI R5, RZ, 0x17, R7 ;  /* 0x00000017ff057819 */ /* 0x000fe40000011607 */
[----:B------:R-:W-:Y:S02]  /*0a40*/  SHF.R.U32.HI R3, RZ, 0x17, R0 ;  /* 0x00000017ff037819 */ /* 0x000fe40000011600 */
[----:B------:R-:W-:Y:S02]  /*0a50*/  LOP3.LUT R12, R5, 0xff, RZ, 0xc0, !PT ;  /* 0x000000ff050c7812 */ /* 0x000fe400078ec0ff */
[----:B------:R-:W-:Y:S02]  /*0a60*/  LOP3.LUT R5, R3, 0xff, RZ, 0xc0, !PT ;  /* 0x000000ff03057812 */ /* 0x000fe400078ec0ff */
[----:B------:R-:W-:Y:S01]  /*0a70*/  MOV R6, R0 ;  /* 0x0000000000067202 */ /* 0x000fe20000000f00 */
[----:B------:R-:W-:Y:S02]  /*0a80*/  VIADD R10, R12, 0xffffffff ;  /* 0xffffffff0c0a7836 */ /* 0x000fe40000000000 */
[----:B------:R-:W-:-:S03]  /*0a90*/  VIADD R9, R5, 0xffffffff ;  /* 0xffffffff05097836 */ /* 0x000fc60000000000 */
[----:B------:R-:W-:-:S04]  /*0aa0*/  ISETP.GT.U32.AND P0, PT, R10, 0xfd, PT ;  /* 0x000000fd0a00780c */ /* 0x000fc80003f04070 */
[----:B------:R-:W-:-:S13]  /*0ab0*/  ISETP.GT.U32.OR P0, PT, R9, 0xfd, P0 ;  /* 0x000000fd0900780c */ /* 0x000fda0000704470 */
[----:B------:R-:W-:Y:S01]  /*0ac0*/  @!P0 IMAD.MOV.U32 R8, RZ, RZ, RZ ;  /* 0x000000ffff088224 */ /* 0x000fe200078e00ff */
[----:B------:R-:W-:Y:S06]  /*0ad0*/  @!P0 BRA `(.L_x_40) ;  /* 0x0000000000608947 */ /* 0x000fec0003800000 */
[----:B------:R-:W-:Y:S01]  /*0ae0*/  FSETP.GTU.FTZ.AND P0, PT, |R0|, +INF , PT ;  /* 0x7f8000000000780b */ /* 0x000fe20003f1c200 */
[----:B------:R-:W-:Y:S01]  /*0af0*/  IMAD.MOV.U32 R3, RZ, RZ, R7 ;  /* 0x000000ffff037224 */ /* 0x000fe200078e0007 */
        /* <DEDUP_REMOVED lines=17> */
[----:B------:R-:W-:Y:S01]  /*0c10*/  @P0 IMAD.MOV.U32 R8, RZ, RZ, RZ ;  /* 0x000000ffff080224 */ /* 0x000fe200078e00ff */
[----:B------:R-:W-:Y:S01]  /*0c20*/  @!P0 MOV R8, 0xffffffc0 ;  /* 0xffffffc000088802 */ /* 0x000fe20000000f00 */
[----:B------:R-:W-:Y:S01]  /*0c30*/  @!P0 FFMA R6, R0, 1.84467440737095516160e+19, RZ ;  /* 0x5f80000000068823 */ /* 0x000fe200000000ff */
[----:B------:R-:W-:-:S03]  /*0c40*/  @!P1 FFMA R7, R3, 1.84467440737095516160e+19, RZ ;  /* 0x5f80000003079823 */ /* 0x000fc600000000ff */
[----:B------:R-:W-:-:S07]  /*0c50*/  @!P1 VIADD R8, R8, 0x40 ;  /* 0x0000004008089836 */ /* 0x000fce0000000000 */
.L_x_40:
[----:B------:R-:W-:Y:S01]  /*0c60*/  LEA R0, R12, 0xc0800000, 0x17 ;  /* 0xc08000000c007811 */ /* 0x000fe200078eb8ff */
[----:B------:R-:W-:-:S04]  /*0c70*/  VIADD R5, R5, 0xffffff81 ;  /* 0xffffff8105057836 */ /* 0x000fc80000000000 */
[----:B------:R-:W-:Y:S02]  /*0c80*/  IMAD.IADD R7, R7, 0x1, -R0 ;  /* 0x0000000107077824 */ /* 0x000fe400078e0a00 */
[C---:B------:R-:W-:Y:S01]  /*0c90*/  IMAD R0, R5.reuse, -0x800000, R6 ;  /* 0xff80000005007824 */ /* 0x040fe200078e0206 */
[----:B------:R-:W-:Y:S01]  /*0ca0*/  IADD3 R5, PT, PT, R5, 0x7f, -R12 ;  /* 0x0000007f05057810 */ /* 0x000fe20007ffe80c */
[----:B------:R-:W0:Y:S01]  /*0cb0*/  MUFU.RCP R3, R7 ;  /* 0x0000000700037308 */ /* 0x000e220000001000 */
[----:B------:R-:W-:Y:S02]  /*0cc0*/  FADD.FTZ R9, -R7, -RZ ;  /* 0x800000ff07097221 */ /* 0x000fe40000010100 */
[----:B------:R-:W-:Y:S02]  /*0cd0*/  IADD3 R5, PT, PT, R5, R8, RZ ;  /* 0x0000000805057210 */ /* 0x000fe40007ffe0ff */
        /* <DEDUP_REMOVED lines=21> */
[C---:B------:R-:W-:Y:S02]  /*0e30*/  IADD3 R8, PT, PT, R7.reuse, 0x20, RZ ;  /* 0x0000002007087810 */ /* 0x040fe40007ffe0ff */
[----:B------:R-:W-:Y:S02]  /*0e40*/  ISETP.NE.AND P2, PT, R7, RZ, PT ;  /* 0x000000ff0700720c */ /* 0x000fe40003f45270 */
[----:B------:R-:W-:Y:S01]  /*0e50*/  LOP3.LUT R5, R3, 0x7fffff, RZ, 0xc0, !PT ;  /* 0x007fffff03057812 */ /* 0x000fe200078ec0ff */
[CCC-:B------:R-:W-:Y:S01]  /*0e60*/  FFMA.RP R3, R10.reuse, R6.reuse, R11.reuse ;  /* 0x000000060a037223 */ /* 0x1c0fe2000000800b */
[----:B------:R-:W-:Y:S01]  /*0e70*/  FFMA.RM R6, R10, R6, R11 ;  /* 0x000000060a067223 */ /* 0x000fe2000000400b */
[----:B------:R-:W-:Y:S01]  /*0e80*/  ISETP.NE.AND P1, PT, R7, RZ, PT ;  /* 0x000000ff0700720c */ /* 0x000fe20003f25270 */
[----:B------:R-:W-:Y:S01]  /*0e90*/  IMAD.MOV R7, RZ, RZ, -R7 ;  /* 0x000000ffff077224 */ /* 0x000fe200078e0a07 */
[----:B------:R-:W-:-:S02]  /*0ea0*/  LOP3.LUT R5, R5, 0x800000, RZ, 0xfc, !PT ;  /* 0x0080000005057812 */ /* 0x000fc400078efcff */
[----:B------:R-:W-:Y:S02]  /*0eb0*/  FSETP.NEU.FTZ.AND P0, PT, R3, R6, PT ;  /* 0x000000060300720b */ /* 0x000fe40003f1d000 */
[----:B------:R-:W-:Y:S02]  /*0ec0*/  SHF.L.U32 R8, R5, R8, RZ ;  /* 0x0000000805087219 */ /* 0x000fe400000006ff */
[----:B------:R-:W-:Y:S02]  /*0ed0*/  SEL R6, R7, RZ, P2 ;  /* 0x000000ff07067207 */ /* 0x000fe40001000000 */
[----:B------:R-:W-:Y:S02]  /*0ee0*/  ISETP.NE.AND P1, PT, R8, RZ, P1 ;  /* 0x000000ff0800720c */ /* 0x000fe40000f25270 */
[----:B------:R-:W-:Y:S02]  /*0ef0*/  SHF.R.U32.HI R6, RZ, R6, R5 ;  /* 0x00000006ff067219 */ /* 0x000fe40000011605 */
[----:B------:R-:W-:-:S02]  /*0f00*/  PLOP3.LUT P0, PT, P0, P1, PT, 0xf8, 0x8f ;  /* 0x00000000008f781c */ /* 0x000fc40000703f70 */
[----:B------:R-:W-:Y:S02]  /*0f10*/  SHF.R.U32.HI R8, RZ, 0x1, R6 ;  /* 0x00000001ff087819 */ /* 0x000fe40000011606 */
[----:B------:R-:W-:-:S04]  /*0f20*/  SEL R3, RZ, 0x1, !P0 ;  /* 0x00000001ff037807 */ /* 0x000fc80004000000 */
[----:B------:R-:W-:-:S04]  /*0f30*/  LOP3.LUT R3, R3, 0x1, R8, 0xf8, !PT ;  /* 0x0000000103037812 */ /* 0x000fc800078ef808 */
[----:B------:R-:W-:-:S05]  /*0f40*/  LOP3.LUT R3, R3, R6, RZ, 0xc0, !PT ;  /* 0x0000000603037212 */ /* 0x000fca00078ec0ff */
[----:B------:R-:W-:-:S05]  /*0f50*/  IMAD.IADD R3, R8, 0x1, R3 ;  /* 0x0000000108037824 */ /* 0x000fca00078e0203 */
[----:B------:R-:W-:Y:S01]  /*0f60*/  LOP3.LUT R0, R3, R0, RZ, 0xfc, !PT ;  /* 0x0000000003007212 */ /* 0x000fe200078efcff */
[----:B------:R-:W-:Y:S06]  /*0f70*/  BRA `(.L_x_47) ;  /* 0x0000000000347947 */ /* 0x000fec0003800000 */
.L_x_46:
[----:B------:R-:W-:-:S04]  /*0f80*/  LOP3.LUT R0, R0, 0x80000000, RZ, 0xc0, !PT ;  /* 0x8000000000007812 */ /* 0x000fc800078ec0ff */
[----:B------:R-:W-:Y:S01]  /*0f90*/  LOP3.LUT R0, R0, 0x7f800000, RZ, 0xfc, !PT ;  /* 0x7f80000000007812 */ /* 0x000fe200078efcff */
[----:B------:R-:W-:Y:S06]  /*0fa0*/  BRA `(.L_x_47) ;  /* 0x0000000000287947 */ /* 0x000fec0003800000 */
.L_x_45:
[----:B------:R-:W-:Y:S01]  /*0fb0*/  LEA R0, R5, R0, 0x17 ;  /* 0x0000000005007211 */ /* 0x000fe200078eb8ff */
[----:B------:R-:W-:Y:S06]  /*0fc0*/  BRA `(.L_x_47) ;  /* 0x0000000000207947 */ /* 0x000fec0003800000 */
.L_x_44:
[----:B------:R-:W-:-:S04]  /*0fd0*/  LOP3.LUT R0, R7, 0x80000000, R6, 0x48, !PT ;  /* 0x8000000007007812 */ /* 0x000fc800078e4806 */
[----:B------:R-:W-:Y:S01]  /*0fe0*/  LOP3.LUT R0, R0, 0x7f800000, RZ, 0xfc, !PT ;  /* 0x7f80000000007812 */ /* 0x000fe200078efcff */
[----:B------:R-:W-:Y:S06]  /*0ff0*/  BRA `(.L_x_47) ;  /* 0x0000000000147947 */ /* 0x000fec0003800000 */
.L_x_43:
[----:B------:R-:W-:Y:S01]  /*1000*/  LOP3.LUT R0, R7, 0x80000000, R6, 0x48, !PT ;  /* 0x8000000007007812 */ /* 0x000fe200078e4806 */
[----:B------:R-:W-:Y:S06]  /*1010*/  BRA `(.L_x_47) ;  /* 0x00000000000c7947 */ /* 0x000fec0003800000 */
.L_x_42:
[----:B------:R-:W0:Y:S01]  /*1020*/  MUFU.RSQ R0, -QNAN ;  /* 0xffc0000000007908 */ /* 0x000e220000001400 */
[----:B------:R-:W-:Y:S05]  /*1030*/  BRA `(.L_x_47) ;  /* 0x0000000000047947 */ /* 0x000fea0003800000 */
.L_x_41:
[----:B------:R-:W-:-:S07]  /*1040*/  FADD.FTZ R0, R0, R3 ;  /* 0x0000000300007221 */ /* 0x000fce0000010000 */
.L_x_47:
[----:B------:R-:W-:-:S04]  /*1050*/  IMAD.MOV.U32 R3, RZ, RZ, 0x0 ;  /* 0x00000000ff037424 */ /* 0x000fc800078e00ff */
[----:B0-----:R-:W-:Y:S05]  /*1060*/  RET.REL.NODEC R2 `(_Z33compute_venn_intersections_kernelPKfPfiif) ;  /* 0xffffffec02e47950 */ /* 0x001fea0003c3ffff */
.L_x_48:
        /* <DEDUP_REMOVED lines=9> */
.L_x_137:


//--------------------- .text._Z27update_venn_clusters_kernelPKfPfPiS1_iii --------------------------
	.section	.text._Z27update_venn_clusters_kernelPKfPfPiS1_iii,"ax",@progbits
	.align	128
        .global         _Z27update_venn_clusters_kernelPKfPfPiS1_iii
        .type           _Z27update_venn_clusters_kernelPKfPfPiS1_iii,@function
        .size           _Z27update_venn_clusters_kernelPKfPfPiS1_iii,(.L_x_139 - _Z27update_venn_clusters_kernelPKfPfPiS1_iii)
        .other          _Z27update_venn_clusters_kernelPKfPfPiS1_iii,@"STO_CUDA_ENTRY STV_DEFAULT"
_Z27update_venn_clusters_kernelPKfPfPiS1_iii:
.text._Z27update_venn_clusters_kernelPKfPfPiS1_iii:
        /* <DEDUP_REMOVED lines=9> */
[----:B------:R-:W-:Y:S01]  /*0090*/  IMAD.MOV.U32 R10, RZ, RZ, -0x1 ;  /* 0xffffffffff0a7424 */ /* 0x000fe200078e00ff */
[----:B------:R-:W-:Y:S01]  /*00a0*/  MOV R2, 0xffffffff ;  /* 0xffffffff00027802 */ /* 0x000fe20000000f00 */
[----:B------:R-:W-:Y:S01]  /*00b0*/  IMAD.MOV.U32 R22, RZ, RZ, 0x4e6e6b28 ;  /* 0x4e6e6b28ff167424 */ /* 0x000fe200078e00ff */
[----:B------:R-:W1:Y:S01]  /*00c0*/  LDCU.64 UR6, c[0x0][0x358] ;  /* 0x00006b00ff0677ac */ /* 0x000e620008000a00 */
[----:B------:R-:W-:Y:S01]  /*00d0*/  IMAD.MOV.U32 R7, RZ, RZ, 0x4e6e6b28 ;  /* 0x4e6e6b28ff077424 */ /* 0x000fe200078e00ff */
[----:B0-----:R-:W-:-:S09]  /*00e0*/  UISETP.GE.AND UP0, UPT, UR4, 0x1, UPT ;  /* 0x000000010400788c */ /* 0x001fd2000bf06270 */
[----:B-1----:R-:W-:Y:S05]  /*00f0*/  BRA.U !UP0, `(.L_x_49) ;  /* 0x0000001108f07547 */ /* 0x002fea000b800000 */
[----:B------:R-:W0:Y:S02]  /*0100*/  LDC R7, c[0x0][0x3a4] ;  /* 0x0000e900ff077b82 */ /* 0x000e240000000800 */
[----:B0-----:R-:W-:-:S13]  /*0110*/  ISETP.GE.AND P0, PT, R7, 0x1, PT ;  /* 0x000000010700780c */ /* 0x001fda0003f06270 */
[----:B------:R-:W-:Y:S05]  /*0120*/  @!P0 BRA `(.L_x_50) ;  /* 0x0000000800588947 */ /* 0x000fea0003800000 */
[C---:B------:R-:W-:Y:S01]  /*0130*/  LOP3.LUT R6, R7.reuse, 0x7ffffff8, RZ, 0xc0, !PT ;  /* 0x7ffffff807067812 */ /* 0x040fe200078ec0ff */
[----:B------:R-:W-:Y:S01]  /*0140*/  IMAD R3, R0, R7, RZ ;  /* 0x0000000700037224 */ /* 0x000fe200078e02ff */
[C---:B------:R-:W-:Y:S01]  /*0150*/  LOP3.LUT R4, R7.reuse, 0x7, RZ, 0xc0, !PT ;  /* 0x0000000707047812 */ /* 0x040fe200078ec0ff */
[----:B------:R-:W-:Y:S01]  /*0160*/  IMAD.MOV.U32 R2, RZ, RZ, -0x1 ;  /* 0xffffffffff027424 */ /* 0x000fe200078e00ff */
[----:B------:R-:W-:Y:S01]  /*0170*/  LOP3.LUT R5, R7, 0x3, RZ, 0xc0, !PT ;  /* 0x0000000307057812 */ /* 0x000fe200078ec0ff */
[----:B------:R-:W-:Y:S01]  /*0180*/  IMAD.MOV.U32 R7, RZ, RZ, 0x4e6e6b28 ;  /* 0x4e6e6b28ff077424 */ /* 0x000fe200078e00ff */
[----:B------:R-:W-:Y:S01]  /*0190*/  MOV R8, 0xffffffff ;  /* 0xffffffff00087802 */ /* 0x000fe20000000f00 */
[----:B------:R-:W-:Y:S02]  /*01a0*/  IMAD.MOV.U32 R9, RZ, RZ, RZ ;  /* 0x000000ffff097224 */ /* 0x000fe400078e00ff */
[----:B------:R-:W-:Y:S02]  /*01b0*/  IMAD.MOV.U32 R20, RZ, RZ, 0x4e6e6b28 ;  /* 0x4e6e6b28ff147424 */ /* 0x000fe400078e00ff */
[----:B------:R-:W-:-:S07]  /*01c0*/  IMAD.MOV R21, RZ, RZ, -R6 ;  /* 0x000000ffff157224 */ /* 0x000fce00078e0a06 */
.L_x_56:
[----:B------:R-:W0:Y:S01]  /*01d0*/  LDC R16, c[0x0][0x3a4] ;  /* 0x0000e900ff107b82 */ /* 0x000e220000000800 */
[----:B------:R-:W-:Y:S02]  /*01e0*/  HFMA2 R24, -RZ, RZ, 0, 0 ;  /* 0x00000000ff187431 */ /* 0x000fe400000001ff */
[----:B------:R-:W-:Y:S01]  /*01f0*/  IMAD.MOV.U32 R22, RZ, RZ, RZ ;  /* 0x000000ffff167224 */ /* 0x000fe200078e00ff */
[----:B0-----:R-:W-:Y:S01]  /*0200*/  ISETP.GE.U32.AND P0, PT, R16, 0x8, PT ;  /* 0x000000081000780c */ /* 0x001fe20003f06070 */
[----:B------:R-:W-:-:S12]  /*0210*/  IMAD R23, R9, R16, RZ ;  /* 0x0000001009177224 */ /* 0x000fd800078e02ff */
[----:B------:R-:W-:Y:S05]  /*0220*/  @!P0 BRA `(.L_x_51) ;  /* 0x0000000000c08947 */ /* 0x000fea0003800000 */
[----:B------:R-:W0:Y:S01]  /*0230*/  LDC.64 R10, c[0x0][0x388] ;  /* 0x0000e200ff0a7b82 */ /* 0x000e220000000a00 */
[----:B------:R-:W-:Y:S01]  /*0240*/  IMAD.MOV.U32 R22, RZ, RZ, RZ ;  /* 0x000000ffff167224 */ /* 0x000fe200078e00ff */
[----:B------:R-:W-:Y:S01]  /*0250*/  MOV R14, R21 ;  /* 0x00000015000e7202 */ /* 0x000fe20000000f00 */
[----:B------:R-:W-:Y:S02]  /*0260*/  IMAD.MOV.U32 R15, RZ, RZ, R3 ;  /* 0x000000ffff0f7224 */ /* 0x000fe400078e0003 */
[----:B0-----:R-:W-:-:S03]  /*0270*/  IMAD.WIDE.U32 R10, R23, 0x4, R10 ;  /* 0x00000004170a7825 */ /* 0x001fc600078e000a */
[----:B------:R-:W-:-:S05]  /*0280*/  IADD3 R10, P0, PT, R10, 0x10, RZ ;  /* 0x000000100a0a7810 */ /* 0x000fca0007f1e0ff */
[----:B------:R-:W-:-:S08]  /*0290*/  IMAD.X R11, RZ, RZ, R11, P0 ;  /* 0x000000ffff0b7224 */ /* 0x000fd000000e060b */
.L_x_52:
[----:B------:R-:W0:Y:S01]  /*02a0*/  LDC.64 R12, c[0x0][0x380] ;  /* 0x0000e000ff0c7b82 */ /* 0x000e220000000a00 */
[----:B------:R-:W2:Y:S04]  /*02b0*/  LDG.E R24, desc[UR6][R10.64+-0x10] ;  /* 0xfffff0060a187981 */ /* 0x000ea8000c1e1900 */
[----:B------:R-:W3:Y:S04]  /*02c0*/  LDG.E R17, desc[UR6][R10.64+-0xc] ;  /* 0xfffff4060a117981 */ /* 0x000ee8000c1e1900 */
[----:B------:R-:W4:Y:S01]  /*02d0*/  LDG.E R25, desc[UR6][R10.64+-0x8] ;  /* 0xfffff8060a197981 */ /* 0x000f22000c1e1900 */
[----:B0-----:R-:W-:-:S05]  /*02e0*/  IMAD.WIDE R12, R15, 0x4, R12 ;  /* 0x000000040f0c7825 */ /* 0x001fca00078e020c */
[----:B------:R-:W2:Y:S04]  /*02f0*/  LDG.E R19, desc[UR6][R12.64] ;  /* 0x000000060c137981 */ /* 0x000ea8000c1e1900 */
[----:B------:R-:W3:Y:S04]  /*0300*/  LDG.E R18, desc[UR6][R12.64+0x4] ;  /* 0x000004060c127981 */ /* 0x000ee8000c1e1900 */
[----:B------:R-:W5:Y:S01]  /*0310*/  LDG.E R27, desc[UR6][R12.64+0x1c] ;  /* 0x00001c060c1b7981 */ /* 0x000f62000c1e1900 */
[----:B--2---:R-:W-:-:S03]  /*0320*/  FADD R19, R19, -R24 ;  /* 0x8000001813137221 */ /* 0x004fc60000000000 */
[----:B------:R-:W4:Y:S01]  /*0330*/  LDG.E R24, desc[UR6][R12.64+0x8] ;  /* 0x000008060c187981 */ /* 0x000f22000c1e1900 */
[----:B------:R-:W-:-:S03]  /*0340*/  FFMA R26, R19, R19, R22 ;  /* 0x00000013131a7223 */ /* 0x000fc60000000016 */
[----:B------:R-:W2:Y:S04]  /*0350*/  LDG.E R22, desc[UR6][R10.64+-0x4] ;  /* 0xfffffc060a167981 */ /* 0x000ea8000c1e1900 */
[----:B------:R-:W2:Y:S01]  /*0360*/  LDG.E R19, desc[UR6][R12.64+0xc] ;  /* 0x00000c060c137981 */ /* 0x000ea2000c1e1900 */
[----:B---3--:R-:W-:-:S03]  /*0370*/  FADD R17, R18, -R17 ;  /* 0x8000001112117221 */ /* 0x008fc60000000000 */
[----:B------:R-:W3:Y:S01]  /*0380*/  LDG.E R18, desc[UR6][R12.64+0x10] ;  /* 0x000010060c127981 */ /* 0x000ee2000c1e1900 */
[----:B------:R-:W-:-:S03]  /*0390*/  FFMA R26, R17, R17, R26 ;  /* 0x00000011111a7223 */ /* 0x000fc6000000001a */
[----:B------:R-:W3:Y:S01]  /*03a0*/  LDG.E R17, desc[UR6][R10.64] ;  /* 0x000000060a117981 */ /* 0x000ee2000c1e1900 */
[----:B----4-:R-:W-:-:S03]  /*03b0*/  FADD R25, R24, -R25 ;  /* 0x8000001918197221 */ /* 0x010fc60000000000 */
[----:B------:R-:W4:Y:S01]  /*03c0*/  LDG.E R24, desc[UR6][R10.64+0x8] ;  /* 0x000008060a187981 */ /* 0x000f22000c1e1900 */
[----:B------:R-:W-:Y:S01]  /*03d0*/  FFMA R26, R25, R25, R26 ;  /* 0x00000019191a7223 */ /* 0x000fe2000000001a */
[----:B--2---:R-:W-:Y:S02]  /*03e0*/  FADD R25, R19, -R22 ;  /* 0x8000001613197221 */ /* 0x004fe40000000000 */
[----:B------:R-:W2:Y:S04]  /*03f0*/  LDG.E R19, desc[UR6][R10.64+0x4] ;  /* 0x000004060a137981 */ /* 0x000ea8000c1e1900 */
[----:B------:R-:W2:Y:S01]  /*0400*/  LDG.E R22, desc[UR6][R12.64+0x14] ;  /* 0x000014060c167981 */ /* 0x000ea2000c1e1900 */
[----:B------:R-:W-:-:S03]  /*0410*/  FFMA R28, R25, R25, R26 ;  /* 0x00000019191c7223 */ /* 0x000fc6000000001a */
[----:B------:R-:W4:Y:S04]  /*0420*/  LDG.E R25, desc[UR6][R12.64+0x18] ;  /* 0x000018060c197981 */ /* 0x000f28000c1e1900 */
[----:B------:R0:W5:Y:S01]  /*0430*/  LDG.E R26, desc[UR6][R10.64+0xc] ;  /* 0x00000c060a1a7981 */ /* 0x000162000c1e1900 */
[----:B------:R-:W-:Y:S02]  /*0440*/  VIADD R14, R14, 0x8 ;  /* 0x000000080e0e7836 */ /* 0x000fe40000000000 */
[----:B---3--:R-:W-:-:S03]  /*0450*/  FADD R17, R18, -R17 ;  /* 0x8000001112117221 */ /* 0x008fc60000000000 */
[----:B------:R-:W-:Y:S01]  /*0460*/  ISETP.NE.AND P0, PT, R14, RZ, PT ;  /* 0x000000ff0e00720c */ /* 0x000fe20003f05270 */
[----:B------:R-:W-:Y:S01]  /*0470*/  FFMA R28, R17, R17, R28 ;  /* 0x00000011111c7223 */ /* 0x000fe2000000001c */
[----:B0-----:R-:W-:Y:S01]  /*0480*/  IADD3 R10, P1, PT, R10, 0x20, RZ ;  /* 0x000000200a0a7810 */ /* 0x001fe20007f3e0ff */
[----:B------:R-:W-:-:S04]  /*0490*/  VIADD R15, R15, 0x8 ;  /* 0x000000080f0f7836 */ /* 0x000fc80000000000 */
[----:B------:R-:W-:Y:S02]  /*04a0*/  IMAD.X R11, RZ, RZ, R11, P1 ;  /* 0x000000ffff0b7224 */ /* 0x000fe400008e060b */
[----:B--2---:R-:W-:-:S04]  /*04b0*/  FADD R19, R22, -R19 ;  /* 0x8000001316137221 */ /* 0x004fc80000000000 */
[----:B------:R-:W-:Y:S01]  /*04c0*/  FFMA R28, R19, R19, R28 ;  /* 0x00000013131c7223 */ /* 0x000fe2000000001c */
[----:B----4-:R-:W-:Y:S01]  /*04d0*/  FADD R25, R25, -R24 ;  /* 0x8000001819197221 */ /* 0x010fe20000000000 */
[----:B-----5:R-:W-:-:S03]  /*04e0*/  FADD R27, R27, -R26 ;  /* 0x8000001a1b1b7221 */ /* 0x020fc60000000000 */
[----:B------:R-:W-:-:S04]  /*04f0*/  FFMA R28, R25, R25, R28 ;  /* 0x00000019191c7223 */ /* 0x000fc8000000001c */
[----:B------:R-:W-:Y:S01]  /*0500*/  FFMA R22, R27, R27, R28 ;  /* 0x0000001b1b167223 */ /* 0x000fe2000000001c */
[----:B------:R-:W-:Y:S06]  /*0510*/  @P0 BRA `(.L_x_52) ;  /* 0xfffffffc00600947 */ /* 0x000fec000383ffff */
[----:B------:R-:W-:-:S07]  /*0520*/  MOV R24, R6 ;  /* 0x0000000600187202 */ /* 0x000fce0000000f00 */
.L_x_51:
[----:B------:R-:W-:-:S13]  /*0530*/  ISETP.NE.AND P0, PT, R4, RZ, PT ;  /* 0x000000ff0400720c */ /* 0x000fda0003f05270 */
[----:B------:R-:W-:Y:S05]  /*0540*/  @!P0 BRA `(.L_x_53) ;  /* 0x0000000400048947 */ /* 0x000fea0003800000 */
[----:B------:R-:W-:Y:S01]  /*0550*/  VIADD R10, R4, 0xffffffff ;  /* 0xffffffff040a7836 */ /* 0x000fe20000000000 */
[----:B------:R-:W-:-:S04]  /*0560*/  ISETP.NE.AND P1, PT, R5, RZ, PT ;  /* 0x000000ff0500720c */ /* 0x000fc80003f25270 */
[----:B------:R-:W-:-:S13]  /*0570*/  ISETP.GE.U32.AND P0, PT, R10, 0x3, PT ;  /* 0x000000030a00780c */ /* 0x000fda0003f06070 */
[----:B------:R-:W-:Y:S05]  /*0580*/  @!P0 BRA `(.L_x_54) ;  /* 0x0000000000708947 */ /* 0x000fea0003800000 */
[----:B------:R-:W0:Y:S01]  /*0590*/  LDC.64 R12, c[0x0][0x388] ;  /* 0x0000e200ff0c7b82 */ /* 0x000e220000000a00 */
[C-C-:B------:R-:W-:Y:S01]  /*05a0*/  IMAD.IADD R25, R23.reuse, 0x1, R24.reuse ;  /* 0x0000000117197824 */ /* 0x140fe200078e0218 */
[----:B------:R-:W-:Y:S01]  /*05b0*/  IADD3 R17, P0, PT, R23, R24, RZ ;  /* 0x0000001817117210 */ /* 0x000fe20007f1e0ff */
[----:B------:R-:W-:-:S03]  /*05c0*/  IMAD.IADD R19, R3, 0x1, R24 ;  /* 0x0000000103137824 */ /* 0x000fc600078e0218 */
[----:B------:R-:W-:Y:S02]  /*05d0*/  IADD3.X R18, PT, PT, RZ, RZ, RZ, P0, !PT ;  /* 0x000000ffff127210 */ /* 0x000fe400007fe4ff */
[----:B------:R-:W1:Y:S08]  /*05e0*/  LDC.64 R14, c[0x0][0x380] ;  /* 0x0000e000ff0e7b82 */ /* 0x000e700000000a00 */
[----:B------:R-:W2:Y:S01]  /*05f0*/  LDC.64 R10, c[0x0][0x388] ;  /* 0x0000e200ff0a7b82 */ /* 0x000ea20000000a00 */
[----:B0-----:R-:W-:-:S06]  /*0600*/  IMAD.WIDE.U32 R12, R25, 0x4, R12 ;  /* 0x00000004190c7825 */ /* 0x001fcc00078e000c */
[----:B------:R-:W3:Y:S01]  /*0610*/  LDG.E R12, desc[UR6][R12.64] ;  /* 0x000000060c0c7981 */ /* 0x000ee2000c1e1900 */
[----:B-1----:R-:W-:-:S05]  /*0620*/  IMAD.WIDE R14, R19, 0x4, R14 ;  /* 0x00000004130e7825 */ /* 0x002fca00078e020e */
[----:B------:R-:W3:Y:S01]  /*0630*/  LDG.E R25, desc[UR6][R14.64] ;  /* 0x000000060e197981 */ /* 0x000ee2000c1e1900 */
[----:B--2---:R-:W-:-:S03]  /*0640*/  LEA R10, P0, R17, R10, 0x2 ;  /* 0x0000000a110a7211 */ /* 0x004fc600078010ff */
[----:B------:R-:W2:Y:S01]  /*0650*/  LDG.E R26, desc[UR6][R14.64+0x4] ;  /* 0x000004060e1a7981 */ /* 0x000ea2000c1e1900 */
[----:B------:R-:W-:-:S03]  /*0660*/  LEA.HI.X R11, R17, R11, R18, 0x2, P0 ;  /* 0x0000000b110b7211 */ /* 0x000fc600000f1412 */
[----:B------:R-:W4:Y:S04]  /*0670*/  LDG.E R19, desc[UR6][R14.64+0xc] ;  /* 0x00000c060e137981 */ /* 0x000f28000c1e1900 */
[----:B------:R-:W2:Y:S04]  /*0680*/  LDG.E R27, desc[UR6][R10.64+0x4] ;  /* 0x000004060a1b7981 */ /* 0x000ea8000c1e1900 */
[----:B------:R-:W5:Y:S04]  /*0690*/  LDG.E R17, desc[UR6][R14.64+0x8] ;  /* 0x000008060e117981 */ /* 0x000f68000c1e1900 */
[----:B------:R-:W5:Y:S04]  /*06a0*/  LDG.E R18, desc[UR6][R10.64+0x8] ;  /* 0x000008060a127981 */ /* 0x000f68000c1e1900 */
[----:B------:R-:W4:Y:S01]  /*06b0*/  LDG.E R28, desc[UR6][R10.64+0xc] ;  /* 0x00000c060a1c7981 */ /* 0x000f22000c1e1900 */
[----:B------:R-:W-:-:S02]  /*06c0*/  VIADD R24, R24, 0x4 ;  /* 0x0000000418187836 */ /* 0x000fc40000000000 */
[----:B---3--:R-:W-:-:S04]  /*06d0*/  FADD R25, R25, -R12 ;  /* 0x8000000c19197221 */ /* 0x008fc80000000000 */
[----:B------:R-:W-:Y:S01]  /*06e0*/  FFMA R25, R25, R25, R22 ;  /* 0x0000001919197223 */ /* 0x000fe20000000016 */
[----:B--2---:R-:W-:-:S04]  /*06f0*/  FADD R26, R26, -R27 ;  /* 0x8000001b1a1a7221 */ /* 0x004fc80000000000 */
[----:B------:R-:W-:Y:S01]  /*0700*/  FFMA R25, R26, R26, R25 ;  /* 0x0000001a1a197223 */ /* 0x000fe20000000019 */
[----:B-----5:R-:W-:Y:S01]  /*0710*/  FADD R18, R17, -R18 ;  /* 0x8000001211127221 */ /* 0x020fe20000000000 */
[----:B----4-:R-:W-:-:S03]  /*0720*/  FADD R28, R19, -R28 ;  /* 0x8000001c131c7221 */ /* 0x010fc60000000000 */
[----:B------:R-:W-:-:S04]  /*0730*/  FFMA R25, R18, R18, R25 ;  /* 0x0000001212197223 */ /* 0x000fc80000000019 */
[----:B------:R-:W-:-:S07]  /*0740*/  FFMA R22, R28, R28, R25 ;  /* 0x0000001c1c167223 */ /* 0x000fce0000000019 */
.L_x_54:
[----:B------:R-:W-:Y:S05]  /*0750*/  @!P1 BRA `(.L_x_53) ;  /* 0x0000000000809947 */ /* 0x000fea0003800000 */
[----:B------:R-:W-:Y:S01]  /*0760*/  ISETP.NE.AND P0, PT, R5, 0x1, PT ;  /* 0x000000010500780c */ /* 0x000fe20003f05270 */
[----:B------:R-:W0:Y:S01]  /*0770*/  LDC.64 R12, c[0x0][0x388] ;  /* 0x0000e200ff0c7b82 */ /* 0x000e220000000a00 */
[----:B------:R-:W-:-:S07]  /*0780*/  LOP3.LUT P1, RZ, R16, 0x1, RZ, 0xc0, !PT ;  /* 0x0000000110ff7812 */ /* 0x000fce000782c0ff */
[----:B------:R-:W1:Y:S04]  /*0790*/  LDC.64 R14, c[0x0][0x380] ;  /* 0x0000e000ff0e7b82 */ /* 0x000e680000000a00 */
[C---:B------:R-:W-:Y:S01]  /*07a0*/  @P0 IADD3 R25, P2, PT, R23.reuse, R24, RZ ;  /* 0x0000001817190210 */ /* 0x040fe20007f5e0ff */
[----:B------:R-:W-:-:S03]  /*07b0*/  @P0 IMAD.IADD R27, R23, 0x1, R24 ;  /* 0x00000001171b0824 */ /* 0x000fc600078e0218 */
[----:B------:R-:W2:Y:S01]  /*07c0*/  @P0 LDC.64 R10, c[0x0][0x388] ;  /* 0x0000e200ff0a0b82 */ /* 0x000ea20000000a00 */
[----:B------:R-:W-:-:S07]  /*07d0*/  @P0 IMAD.X R26, RZ, RZ, RZ, P2 ;  /* 0x000000ffff1a0224 */ /* 0x000fce00010e06ff */
[----:B------:R-:W3:Y:S01]  /*07e0*/  LDC.64 R16, c[0x0][0x380] ;  /* 0x0000e000ff107b82 */ /* 0x000ee20000000a00 */
[----:B0-----:R-:W-:-:S06]  /*07f0*/  @P0 IMAD.WIDE.U32 R12, R27, 0x4, R12 ;  /* 0x000000041b0c0825 */ /* 0x001fcc00078e000c */
[----:B------:R-:W4:Y:S01]  /*0800*/  @P0 LDG.E R12, desc[UR6][R12.64] ;  /* 0x000000060c0c0981 */ /* 0x000f22000c1e1900 */
[----:B------:R-:W0:Y:S01]  /*0810*/  LDC.64 R18, c[0x0][0x388] ;  /* 0x0000e200ff127b82 */ /* 0x000e220000000a00 */
[----:B--2---:R-:W-:-:S04]  /*0820*/  @P0 LEA R10, P3, R25, R10, 0x2 ;  /* 0x0000000a190a0211 */ /* 0x004fc800078610ff */
[----:B------:R-:W-:Y:S02]  /*0830*/  @P0 LEA.HI.X R11, R25, R11, R26, 0x2, P3 ;  /* 0x0000000b190b0211 */ /* 0x000fe400018f141a */
[----:B------:R-:W-:Y:S01]  /*0840*/  @P0 IADD3 R25, PT, PT, R3, R24, RZ ;  /* 0x0000001803190210 */ /* 0x000fe20007ffe0ff */
[----:B------:R-:W-:Y:S02]  /*0850*/  @P0 VIADD R24, R24, 0x2 ;  /* 0x0000000218180836 */ /* 0x000fe40000000000 */
[----:B------:R-:W2:Y:S02]  /*0860*/  @P0 LDG.E R10, desc[UR6][R10.64+0x4] ;  /* 0x000004060a0a0981 */ /* 0x000ea4000c1e1900 */
[----:B-1----:R-:W-:-:S04]  /*0870*/  @P0 IMAD.WIDE R14, R25, 0x4, R14 ;  /* 0x00000004190e0825 */ /* 0x002fc800078e020e */
[--C-:B------:R-:W-:Y:S01]  /*0880*/  @P1 IMAD.IADD R23, R23, 0x1, R24.reuse ;  /* 0x0000000117171824 */ /* 0x100fe200078e0218 */
[----:B------:R-:W4:Y:S01]  /*0890*/  @P0 LDG.E R25, desc[UR6][R14.64] ;  /* 0x000000060e190981 */ /* 0x000f22000c1e1900 */
[----:B------:R-:W-:Y:S02]  /*08a0*/  @P1 IMAD.IADD R27, R3, 0x1, R24 ;  /* 0x00000001031b1824 */ /* 0x000fe400078e0218 */
[----:B0-----:R-:W-:Y:S02]  /*08b0*/  @P1 IMAD.WIDE.U32 R18, R23, 0x4, R18 ;  /* 0x0000000417121825 */ /* 0x001fe400078e0012 */
[----:B------:R-:W2:Y:S02]  /*08c0*/  @P0 LDG.E R23, desc[UR6][R14.64+0x4] ;  /* 0x000004060e170981 */ /* 0x000ea4000c1e1900 */
[----:B---3--:R-:W-:Y:S02]  /*08d0*/  @P1 IMAD.WIDE R16, R27, 0x4, R16 ;  /* 0x000000041b101825 */ /* 0x008fe400078e0210 */
[----:B------:R-:W3:Y:S04]  /*08e0*/  @P1 LDG.E R19, desc[UR6][R18.64] ;  /* 0x0000000612131981 */ /* 0x000ee8000c1e1900 */
[----:B------:R-:W3:Y:S01]  /*08f0*/  @P1 LDG.E R16, desc[UR6][R16.64] ;  /* 0x0000000610101981 */ /* 0x000ee2000c1e1900 */
[----:B----4-:R-:W-:-:S04]  /*0900*/  @P0 FADD R25, R25, -R12 ;  /* 0x8000000c19190221 */ /* 0x010fc80000000000 */
[----:B------:R-:W-:Y:S01]  /*0910*/  @P0 FFMA R25, R25, R25, R22 ;  /* 0x0000001919190223 */ /* 0x000fe20000000016 */
[----:B--2---:R-:W-:-:S04]  /*0920*/  @P0 FADD R24, R23, -R10 ;  /* 0x8000000a17180221 */ /* 0x004fc80000000000 */
[----:B------:R-:W-:Y:S01]  /*0930*/  @P0 FFMA R22, R24, R24, R25 ;  /* 0x0000001818160223 */ /* 0x000fe20000000019 */
[----:B---3--:R-:W-:-:S04]  /*0940*/  @P1 FADD R11, R16, -R19 ;  /* 0x80000013100b1221 */ /* 0x008fc80000000000 */
[----:B------:R-:W-:-:S07]  /*0950*/  @P1 FFMA R22, R11, R11, R22 ;  /* 0x0000000b0b161223 */ /* 0x000fce0000000016 */
.L_x_53:
[----:B------:R-:W-:Y:S01]  /*0960*/  FSETP.GEU.AND P0, PT, R22, R20, PT ;  /* 0x000000141600720b */ /* 0x000fe20003f0e000 */
[----:B------:R-:W0:Y:S01]  /*0970*/  LDCU UR4, c[0x0][0x3a8] ;  /* 0x00007500ff0477ac */ /* 0x000e220008000800 */
[----:B------:R-:W-:Y:S01]  /*0980*/  VIADD R11, R9, 0x1 ;  /* 0x00000001090b7836 */ /* 0x000fe20000000000 */
[----:B------:R-:W-:-:S10]  /*0990*/  MOV R10, R9 ;  /* 0x00000009000a7202 */ /* 0x000fd40000000f00 */
[----:B------:R-:W-:Y:S01]  /*09a0*/  @P0 FSETP.GEU.AND P1, PT, R22, R7, PT ;  /* 0x000000071600020b */ /* 0x000fe20003f2e000 */
[----:B------:R-:W-:-:S03]  /*09b0*/  @P0 IMAD.MOV.U32 R10, RZ, RZ, R8 ;  /* 0x000000ffff0a0224 */ /* 0x000fc600078e0008 */
[----:B------:R-:W-:Y:S02]  /*09c0*/  @P0 SEL R9, R9, R2, !P1 ;  /* 0x0000000209090207 */ /* 0x000fe40004800000 */
[----:B------:R-:W-:Y:S02]  /*09d0*/  @P0 FSEL R2, R22, R7, !P1 ;  /* 0x0000000716020208 */ /* 0x000fe40004800000 */
[----:B0-----:R-:W-:Y:S01]  /*09e0*/  ISETP.NE.AND P1, PT, R11, UR4, PT ;  /* 0x000000040b007c0c */ /* 0x001fe2000bf25270 */
[----:B------:R-:W-:Y:S01]  /*09f0*/  @P0 IMAD.MOV.U32 R8, RZ, RZ, R9 ;  /* 0x000000ffff080224 */ /* 0x000fe200078e0009 */
[----:B------:R-:W-:Y:S01]  /*0a00*/  @P0 MOV R22, R20 ;  /* 0x0000001400160202 */ /* 0x000fe20000000f00 */
[----:B------:R-:W-:Y:S02]  /*0a10*/  @P0 IMAD.MOV.U32 R20, RZ, RZ, R2 ;  /* 0x000000ffff140224 */ /* 0x000fe400078e0002 */
[----:B------:R-:W-:Y:S02]  /*0a20*/  IMAD.MOV.U32 R2, RZ, RZ, R8 ;  /* 0x000000ffff027224 */ /* 0x000fe400078e0008 */
[----:B------:R-:W-:-:S06]  /*0a30*/  IMAD.MOV.U32 R7, RZ, RZ, R20 ;  /* 0x000000ffff077224 */ /* 0x000fcc00078e0014 */
[----:B------:R-:W-:Y:S05]  /*0a40*/  @!P1 BRA `(.L_x_55) ;  /* 0x0000000800949947 */ /* 0x000fea0003800000 */
[----:B------:R-:W-:Y:S01]  /*0a50*/  MOV R9, R11 ;  /* 0x0000000b00097202 */ /* 0x000fe20000000f00 */
[----:B------:R-:W-:Y:S02]  /*0a60*/  IMAD.MOV.U32 R8, RZ, RZ, R10 ;  /* 0x000000ffff087224 */ /* 0x000fe400078e000a */
[----:B------:R-:W-:Y:S01]  /*0a70*/  IMAD.MOV.U32 R20, RZ, RZ, R22 ;  /* 0x000000ffff147224 */ /* 0x000fe200078e0016 */
[----:B------:R-:W-:Y:S06]  /*0a80*/  BRA `(.L_x_56) ;  /* 0xfffffff400d07947 */ /* 0x000fec000383ffff */
.L_x_50:
[----:B------:R-:W-:Y:S01]  /*0a90*/  UISETP.GE.U32.AND UP0, UPT, UR4, 0x4, UPT ;  /* 0x000000040400788c */ /* 0x000fe2000bf06070 */
[----:B------:R-:W-:Y:S01]  /*0aa0*/  IMAD.MOV.U32 R7, RZ, RZ, 0x4e6e6b28 ;  /* 0x4e6e6b28ff077424 */ /* 0x000fe200078e00ff */
[----:B------:R-:W-:Y:S01]  /*0ab0*/  MOV R2, 0xffffffff ;  /* 0xffffffff00027802 */ /* 0x000fe20000000f00 */
[----:B------:R-:W-:Y:S01]  /*0ac0*/  IMAD.MOV.U32 R3, RZ, RZ, RZ ;  /* 0x000000ffff037224 */ /* 0x000fe200078e00ff */
[----:B------:R-:W-:Y:S01]  /*0ad0*/  ULOP3.LUT UR5, UR4, 0x3, URZ, 0xc0, !UPT ;  /* 0x0000000304057892 */ /* 0x000fe2000f8ec0ff */
[----:B------:R-:W-:Y:S02]  /*0ae0*/  IMAD.MOV.U32 R10, RZ, RZ, -0x1 ;  /* 0xffffffffff0a7424 */ /* 0x000fe400078e00ff */
[----:B------:R-:W-:Y:S02]  /*0af0*/  IMAD.MOV.U32 R22, RZ, RZ, 0x4e6e6b28 ;  /* 0x4e6e6b28ff167424 */ /* 0x000fe400078e00ff */
[----:B------:R-:W-:Y:S07]  /*0b00*/  BRA.U !UP0, `(.L_x_57) ;  /* 0x0000000908087547 */ /* 0x000fee000b800000 */
[----:B------:R-:W-:Y:S01]  /*0b10*/  ULOP3.LUT UR4, UR4, 0x7ffffffc, URZ, 0xc0, !UPT ;  /* 0x7ffffffc04047892 */ /* 0x000fe2000f8ec0ff */
[----:B------:R-:W-:Y:S02]  /*0b20*/  HFMA2 R7, -RZ, RZ, 25.71875, 3664 ;  /* 0x4e6e6b28ff077431 */ /* 0x000fe400000001ff */
[----:B------:R-:W-:Y:S01]  /*0b30*/  IMAD.MOV.U32 R2, RZ, RZ, -0x1 ;  /* 0xffffffffff027424 */ /* 0x000fe200078e00ff */
[----:B------:R-:W-:Y:S01]  /*0b40*/  MOV R8, 0x4e6e6b28 ;  /* 0x4e6e6b2800087802 */ /* 0x000fe20000000f00 */
[----:B------:R-:W-:Y:S01]  /*0b50*/  UISETP.GT.AND UP0, UPT, UR4, URZ, UPT ;  /* 0x000000ff0400728c */ /* 0x000fe2000bf04270 */
[----:B------:R-:W-:Y:S02]  /*0b60*/  IMAD.MOV.U32 R4, RZ, RZ, RZ ;  /* 0x000000ffff047224 */ /* 0x000fe400078e00ff */
[----:B------:R-:W-:Y:S02]  /*0b70*/  IMAD.MOV.U32 R6, RZ, RZ, -0x1 ;  /* 0xffffffffff067424 */ /* 0x000fe400078e00ff */
[----:B------:R-:W-:-:S04]  /*0b80*/  IMAD.U32 R3, RZ, RZ, UR4 ;  /* 0x00000004ff037e24 */ /* 0x000fc8000f8e00ff */
[----:B------:R-:W-:Y:S05]  /*0b90*/  BRA.U !UP0, `(.L_x_58) ;  /* 0x0000000508987547 */ /* 0x000fea000b800000 */
[----:B------:R-:W-:Y:S01]  /*0ba0*/  IMAD.IADD R5, R3, 0x1, -R4 ;  /* 0x0000000103057824 */ /* 0x000fe200078e0a04 */
[----:B------:R-:W-:-:S04]  /*0bb0*/  PLOP3.LUT P0, PT, PT, PT, PT, 0x80, 0x8 ;  /* 0x000000000008781c */ /* 0x000fc80003f0f070 */
[----:B------:R-:W-:-:S13]  /*0bc0*/  ISETP.GT.AND P1, PT, R5, 0xc, PT ;  /* 0x0000000c0500780c */ /* 0x000fda0003f24270 */
[----:B------:R-:W-:Y:S05]  /*0bd0*/  @!P1 BRA `(.L_x_59) ;  /* 0x0000000000f49947 */ /* 0x000fea0003800000 */
[----:B------:R-:W-:Y:S01]  /*0be0*/  PLOP3.LUT P0, PT, PT, PT, PT, 0x8, 0x80 ;  /* 0x000000000080781c */ /* 0x000fe20003f0e170 */
[----:B------:R-:W-:-:S12]  /*0bf0*/  VIADD R5, R3, 0xfffffff4 ;  /* 0xfffffff403057836 */ /* 0x000fd80000000000 */
.L_x_60:
[----:B------:R-:W-:Y:S01]  /*0c00*/  FSETP.GT.AND P5, PT, R8, RZ, PT ;  /* 0x000000ff0800720b */ /* 0x000fe20003fa4000 */
[----:B------:R-:W-:Y:S02]  /*0c10*/  HFMA2 R9, -RZ, RZ, 0, 0 ;  /* 0x00000000ff097431 */ /* 0x000fe400000001ff */
[----:B------:R-:W-:Y:S02]  /*0c20*/  IMAD.MOV.U32 R10, RZ, RZ, R4 ;  /* 0x000000ffff0a7224 */ /* 0x000fe400078e0004 */
[----:B------:R-:W-:-:S08]  /*0c30*/  IMAD.MOV.U32 R22, RZ, RZ, RZ ;  /* 0x000000ffff167224 */ /* 0x000fd000078e00ff */
[C---:B------:R-:W-:Y:S01]  /*0c40*/  @!P5 FSETP.GT.AND P4, PT, R7.reuse, RZ, PT ;  /* 0x000000ff0700d20b */ /* 0x040fe20003f84000 */
[----:B------:R-:W-:Y:S01]  /*0c50*/  @!P5 IMAD.MOV.U32 R9, RZ, RZ, R8 ;  /* 0x000000ffff09d224 */ /* 0x000fe200078e0008 */
[----:B------:R-:W-:Y:S02]  /*0c60*/  @!P5 MOV R10, R6 ;  /* 0x00000006000ad202 */ /* 0x000fe40000000f00 */
[----:B------:R-:W-:Y:S02]  /*0c70*/  @!P5 FSEL R7, R7, RZ, !P4 ;  /* 0x000000ff0707d208 */ /* 0x000fe40006000000 */
[----:B------:R-:W-:-:S03]  /*0c80*/  FSETP.GT.AND P1, PT, R9, RZ, PT ;  /* 0x000000ff0900720b */ /* 0x000fc60003f24000 */
[----:B------:R-:W-:-:S05]  /*0c90*/  @!P5 IMAD.MOV.U32 R8, RZ, RZ, R7 ;  /* 0x000000ffff08d224 */ /* 0x000fca00078e0007 */
[----:B------:R-:W-:-:S04]  /*0ca0*/  FSETP.GT.AND P6, PT, R8, RZ, PT ;  /* 0x000000ff0800720b */ /* 0x000fc80003fc4000 */
[----:B------:R-:W-:Y:S01]  /*0cb0*/  FSEL R7, R8, RZ, !P6 ;  /* 0x000000ff08077208 */ /* 0x000fe20007000000 */
[----:B------:R-:W-:Y:S01]  /*0cc0*/  IMAD.MOV.U32 R8, RZ, RZ, RZ ;  /* 0x000000ffff087224 */ /* 0x000fe200078e00ff */
[----:B------:R-:W-:Y:S02]  /*0cd0*/  @!P1 MOV R8, R9 ;  /* 0x0000000900089202 */ /* 0x000fe40000000f00 */
[C---:B------:R-:W-:Y:S02]  /*0ce0*/  @!P1 FSETP.GT.AND P2, PT, R7.reuse, RZ, PT ;  /* 0x000000ff0700920b */ /* 0x040fe40003f44000 */
[----:B------:R-:W-:Y:S02]  /*0cf0*/  FSETP.GT.AND P3, PT, R8, RZ, PT ;  /* 0x000000ff0800720b */ /* 0x000fe40003f64000 */
[----:B------:R-:W-:-:S05]  /*0d00*/  @!P1 FSEL R7, R7, RZ, !P2 ;  /* 0x000000ff07079208 */ /* 0x000fca0005000000 */
[----:B------:R-:W-:Y:S01]  /*0d10*/  @!P1 IMAD.MOV.U32 R9, RZ, RZ, R7 ;  /* 0x000000ffff099224 */ /* 0x000fe200078e0007 */
[----:B------:R-:W-:-:S04]  /*0d20*/  @!P5 SEL R7, R4, R2, P4 ;  /* 0x000000020407d207 */ /* 0x000fc80002000000 */
[C---:B------:R-:W-:Y:S01]  /*0d30*/  FSETP.GT.AND P4, PT, R9.reuse, RZ, PT ;  /* 0x000000ff0900720b */ /* 0x040fe20003f84000 */
[----:B------:R-:W-:Y:S02]  /*0d40*/  @!P5 IMAD.MOV.U32 R6, RZ, RZ, R7 ;  /* 0x000000ffff06d224 */ /* 0x000fe400078e0007 */
[----:B------:R-:W-:Y:S01]  /*0d50*/  IMAD.MOV.U32 R7, RZ, RZ, RZ ;  /* 0x000000ffff077224 */ /* 0x000fe200078e00ff */
[----:B------:R-:W-:Y:S01]  /*0d60*/  FSEL R2, R9, RZ, !P4 ;  /* 0x000000ff09027208 */ /* 0x000fe20006000000 */
[C---:B------:R-:W-:Y:S01]  /*0d70*/  VIADD R9, R4.reuse, 0x4 ;  /* 0x0000000404097836 */ /* 0x040fe20000000000 */
[----:B------:R-:W-:Y:S01]  /*0d80*/  @!P3 MOV R7, R8 ;  /* 0x000000080007b202 */ /* 0x000fe20000000f00 */
[----:B------:R-:W-:Y:S01]  /*0d90*/  @P6 VIADD R6, R4, 0x1 ;  /* 0x0000000104066836 */ /* 0x000fe20000000000 */
[----:B------:R-:W-:Y:S02]  /*0da0*/  @!P3 FSETP.GT.AND P5, PT, R2, RZ, PT ;  /* 0x000000ff0200b20b */ /* 0x000fe40003fa4000 */
[----:B------:R-:W-:-:S02]  /*0db0*/  FSETP.GT.AND P6, PT, R7, RZ, PT ;  /* 0x000000ff0700720b */ /* 0x000fc40003fc4000 */
[----:B------:R-:W-:-:S04]  /*0dc0*/  @!P3 FSEL R2, R2, RZ, !P5 ;  /* 0x000000ff0202b208 */ /* 0x000fc80006800000 */
[----:B------:R-:W-:Y:S02]  /*0dd0*/  @!P3 MOV R8, R2 ;  /* 0x000000020008b202 */ /* 0x000fe40000000f00 */
[----:B------:R-:W-:Y:S01]  /*0de0*/  @!P1 SEL R2, R9, R6, P2 ;  /* 0x0000000609029207 */ /* 0x000fe20001000000 */
[----:B------:R-:W-:Y:S01]  /*0df0*/  IMAD.MOV.U32 R6, RZ, RZ, R9 ;  /* 0x000000ffff067224 */ /* 0x000fe200078e0009 */
[----:B------:R-:W-:Y:S01]  /*0e00*/  FSETP.GT.AND P2, PT, R8, RZ, PT ;  /* 0x000000ff0800720b */ /* 0x000fe20003f44000 */
[----:B------:R-:W-:Y:S01]  /*0e10*/  @!P1 IMAD.MOV.U32 R6, RZ, RZ, R10 ;  /* 0x000000ffff069224 */ /* 0x000fe200078e000a */
[----:B------:R-:W-:Y:S01]  /*0e20*/  @!P1 MOV R10, R2 ;  /* 0x00000002000a9202 */ /* 0x000fe20000000f00 */
[----:B------:R-:W-:Y:S01]  /*0e30*/  VIADD R9, R4, 0x8 ;  /* 0x0000000804097836 */ /* 0x000fe20000000000 */
[----:B------:R-:W-:Y:S01]  /*0e40*/  FSEL R8, R8, RZ, !P2 ;  /* 0x000000ff08087208 */ /* 0x000fe20005000000 */
[----:B------:R-:W-:Y:S01]  /*0e50*/  @!P6 IMAD.MOV.U32 R22, RZ, RZ, R7 ;  /* 0x000000ffff16e224 */ /* 0x000fe200078e0007 */
[----:B------:R-:W-:-:S02]  /*0e60*/  @P4 IADD3 R10, PT, PT, R4, 0x5, RZ ;  /* 0x00000005040a4810 */ /* 0x000fc40007ffe0ff */
[----:B------:R-:W-:-:S04]  /*0e70*/  @!P6 FSETP.GT.AND P1, PT, R8, RZ, PT ;  /* 0x000000ff0800e20b */ /* 0x000fc80003f24000 */
[----:B------:R-:W-:Y:S02]  /*0e80*/  @!P6 FSEL R2, R8, RZ, !P1 ;  /* 0x000000ff0802e208 */ /* 0x000fe40004800000 */
[----:B------:R-:W-:Y:S01]  /*0e90*/  @!P3 SEL R8, R9, R10, P5 ;  /* 0x0000000a0908b207 */ /* 0x000fe20002800000 */
[----:B------:R-:W-:Y:S01]  /*0ea0*/  @!P3 IMAD.MOV.U32 R9, RZ, RZ, R6 ;  /* 0x000000ffff09b224 */ /* 0x000fe200078e0006 */
[----:B------:R-:W-:Y:S01]  /*0eb0*/  @!P6 MOV R7, R2 ;  /* 0x000000020007e202 */ /* 0x000fe20000000f00 */
[C---:B------:R-:W-:Y:S02]  /*0ec0*/  VIADD R10, R4.reuse, 0xc ;  /* 0x0000000c040a7836 */ /* 0x040fe40000000000 */
[----:B------:R-:W-:Y:S01]  /*0ed0*/  @!P3 IMAD.MOV.U32 R6, RZ, RZ, R8 ;  /* 0x000000ffff06b224 */ /* 0x000fe200078e0008 */
[----:B------:R-:W-:Y:S02]  /*0ee0*/  FSETP.GT.AND P3, PT, R7, RZ, PT ;  /* 0x000000ff0700720b */ /* 0x000fe40003f64000 */
[----:B------:R-:W-:-:S02]  /*0ef0*/  @P2 IADD3 R6, PT, PT, R4, 0x9, RZ ;  /* 0x0000000904062810 */ /* 0x000fc40007ffe0ff */
[----:B------:R-:W-:Y:S02]  /*0f00*/  MOV R8, R22 ;  /* 0x0000001600087202 */ /* 0x000fe40000000f00 */
[----:B------:R-:W-:Y:S01]  /*0f10*/  @!P6 SEL R2, R10, R6, P1 ;  /* 0x000000060a02e207 */ /* 0x000fe20000800000 */
[----:B------:R-:W-:Y:S01]  /*0f20*/  @!P6 IMAD.MOV.U32 R10, RZ, RZ, R9 ;  /* 0x000000ffff0ae224 */ /* 0x000fe200078e0009 */
[----:B------:R-:W-:-:S03]  /*0f30*/  FSEL R7, R7, RZ, !P3 ;  /* 0x000000ff07077208 */ /* 0x000fc60005800000 */
[----:B------:R-:W-:Y:S02]  /*0f40*/  @!P6 IMAD.MOV.U32 R9, RZ, RZ, R2 ;  /* 0x000000ffff09e224 */ /* 0x000fe400078e0002 */
[C---:B------:R-:W-:Y:S01]  /*0f50*/  @P3 IADD3 R9, PT, PT, R4.reuse, 0xd, RZ ;  /* 0x0000000d04093810 */ /* 0x040fe20007ffe0ff */
[----:B------:R-:W-:Y:S02]  /*0f60*/  VIADD R4, R4, 0x10 ;  /* 0x0000001004047836 */ /* 0x000fe40000000000 */
[----:B------:R-:W-:Y:S02]  /*0f70*/  IMAD.MOV.U32 R6, RZ, RZ, R10 ;  /* 0x000000ffff067224 */ /* 0x000fe400078e000a */
[----:B------:R-:W-:Y:S01]  /*0f80*/  IMAD.MOV.U32 R2, RZ, RZ, R9 ;  /* 0x000000ffff027224 */ /* 0x000fe200078e0009 */
[----:B------:R-:W-:-:S13]  /*0f90*/  ISETP.GE.AND P1, PT, R4, R5, PT ;  /* 0x000000050400720c */ /* 0x000fda0003f26270 */
[----:B------:R-:W-:Y:S05]  /*0fa0*/  @!P1 BRA `(.L_x_60) ;  /* 0xfffffffc00149947 */ /* 0x000fea000383ffff */
.L_x_59:
[----:B------:R-:W-:-:S05]  /*0fb0*/  IMAD.IADD R5, R3, 0x1, -R4 ;  /* 0x0000000103057824 */ /* 0x000fca00078e0a04 */
[----:B------:R-:W-:-:S13]  /*0fc0*/  ISETP.GT.AND P1, PT, R5, 0x4, PT ;  /* 0x000000040500780c */ /* 0x000fda0003f24270 */
[----:B------:R-:W-:Y:S05]  /*0fd0*/  @!P1 BRA `(.L_x_61) ;  /* 0x0000000000809947 */ /* 0x000fea0003800000 */
[----:B------:R-:W-:Y:S01]  /*0fe0*/  FSETP.GT.AND P2, PT, R8, RZ, PT ;  /* 0x000000ff0800720b */ /* 0x000fe20003f44000 */
[----:B------:R-:W-:Y:S02]  /*0ff0*/  HFMA2 R9, -RZ, RZ, 0, 0 ;  /* 0x00000000ff097431 */ /* 0x000fe400000001ff */
[----:B------:R-:W-:Y:S01]  /*1000*/  IMAD.MOV.U32 R22, RZ, RZ, RZ ;  /* 0x000000ffff167224 */ /* 0x000fe200078e00ff */
[----:B------:R-:W-:-:S09]  /*1010*/  MOV R5, R4 ;  /* 0x0000000400057202 */ /* 0x000fd20000000f00 */
[C---:B------:R-:W-:Y:S01]  /*1020*/  @!P2 FSETP.GT.AND P0, PT, R7.reuse, RZ, PT ;  /* 0x000000ff0700a20b */ /* 0x040fe20003f04000 */
[----:B------:R-:W-:Y:S02]  /*1030*/  @!P2 IMAD.MOV.U32 R9, RZ, RZ, R8 ;  /* 0x000000ffff09a224 */ /* 0x000fe400078e0008 */
[----:B------:R-:W-:Y:S01]  /*1040*/  @!P2 IMAD.MOV.U32 R5, RZ, RZ, R6 ;  /* 0x000000ffff05a224 */ /* 0x000fe200078e0006 */
[----:B------:R-:W-:Y:S02]  /*1050*/  @!P2 FSEL R7, R7, RZ, !P0 ;  /* 0x000000ff0707a208 */ /* 0x000fe40004000000 */
[----:B------:R-:W-:-:S03]  /*1060*/  FSETP.GT.AND P3, PT, R9, RZ, PT ;  /* 0x000000ff0900720b */ /* 0x000fc60003f64000 */
[----:B------:R-:W-:Y:S01]  /*1070*/  @!P2 IMAD.MOV.U32 R8, RZ, RZ, R7 ;  /* 0x000000ffff08a224 */ /* 0x000fe200078e0007 */
[----:B------:R-:W-:Y:S02]  /*1080*/  @!P2 SEL R7, R4, R2, P0 ;  /* 0x000000020407a207 */ /* 0x000fe40000000000 */
[----:B------:R-:W-:Y:S02]  /*1090*/  PLOP3.LUT P0, PT, PT, PT, PT, 0x8, 0x80 ;  /* 0x000000000080781c */ /* 0x000fe40003f0e170 */
[C---:B------:R-:W-:Y:S02]  /*10a0*/  FSETP.GT.AND P4, PT, R8.reuse, RZ, PT ;  /* 0x000000ff0800720b */ /* 0x040fe40003f84000 */
[----:B------:R-:W-:Y:S02]  /*10b0*/  @!P2 MOV R6, R7 ;  /* 0x000000070006a202 */ /* 0x000fe40000000f00 */
[----:B------:R-:W-:Y:S01]  /*10c0*/  FSEL R8, R8, RZ, !P4 ;  /* 0x000000ff08087208 */ /* 0x000fe20006000000 */
[----:B------:R-:W-:Y:S01]  /*10d0*/  @!P3 IMAD.MOV.U32 R22, RZ, RZ, R9 ;  /* 0x000000ffff16b224 */ /* 0x000fe200078e0009 */
[----:B------:R-:W-:-:S02]  /*10e0*/  IADD3 R7, PT, PT, R4, 0x4, RZ ;  /* 0x0000000404077810 */ /* 0x000fc40007ffe0ff */
[----:B------:R-:W-:-:S03]  /*10f0*/  @!P3 FSETP.GT.AND P1, PT, R8, RZ, PT ;  /* 0x000000ff0800b20b */ /* 0x000fc60003f24000 */
[----:B------:R-:W-:Y:S01]  /*1100*/  IMAD.MOV.U32 R10, RZ, RZ, R7 ;  /* 0x000000ffff0a7224 */ /* 0x000fe200078e0007 */
[----:B------:R-:W-:Y:S01]  /*1110*/  @!P3 FSEL R2, R8, RZ, !P1 ;  /* 0x000000ff0802b208 */ /* 0x000fe20004800000 */
[----:B------:R-:W-:Y:S01]  /*1120*/  @P4 VIADD R6, R4, 0x1 ;  /* 0x0000000104064836 */ /* 0x000fe20000000000 */
[----:B------:R-:W-:Y:S01]  /*1130*/  @!P3 MOV R10, R5 ;  /* 0x00000005000ab202 */ /* 0x000fe20000000f00 */
[C---:B------:R-:W-:Y:S02]  /*1140*/  VIADD R4, R7.reuse, 0x4 ;  /* 0x0000000407047836 */ /* 0x040fe40000000000 */
[----:B------:R-:W-:Y:S01]  /*1150*/  @!P3 IMAD.MOV.U32 R9, RZ, RZ, R2 ;  /* 0x000000ffff09b224 */ /* 0x000fe200078e0002 */
[----:B------:R-:W-:Y:S01]  /*1160*/  @!P3 SEL R2, R7, R6, P1 ;  /* 0x000000060702b207 */ /* 0x000fe20000800000 */
[----:B------:R-:W-:Y:S02]  /*1170*/  IMAD.MOV.U32 R6, RZ, RZ, R10 ;  /* 0x000000ffff067224 */ /* 0x000fe400078e000a */
[----:B------:R-:W-:Y:S01]  /*1180*/  IMAD.MOV.U32 R8, RZ, RZ, R22 ;  /* 0x000000ffff087224 */ /* 0x000fe200078e0016 */
[----:B------:R-:W-:Y:S01]  /*1190*/  FSETP.GT.AND P2, PT, R9, RZ, PT ;  /* 0x000000ff0900720b */ /* 0x000fe20003f44000 */
[----:B------:R-:W-:-:S12]  /*11a0*/  @!P3 IMAD.MOV.U32 R5, RZ, RZ, R2 ;  /* 0x000000ffff05b224 */ /* 0x000fd800078e0002 */
[----:B------:R-:W-:Y:S02]  /*11b0*/  @P2 IADD3 R5, PT, PT, R7, 0x1, RZ ;  /* 0x0000000107052810 */ /* 0x000fe40007ffe0ff */
[----:B------:R-:W-:Y:S02]  /*11c0*/  FSEL R7, R9, RZ, !P2 ;  /* 0x000000ff09077208 */ /* 0x000fe40005000000 */
[----:B------:R-:W-:-:S07]  /*11d0*/  MOV R2, R5 ;  /* 0x0000000500027202 */ /* 0x000fce0000000f00 */
.L_x_61:
[----:B------:R-:W-:-:S13]  /*11e0*/  ISETP.NE.OR P0, PT, R4, R3, P0 ;  /* 0x000000030400720c */ /* 0x000fda0000705670 */
[----:B------:R-:W-:Y:S05]  /*11f0*/  @!P0 BRA `(.L_x_57) ;  /* 0x00000000004c8947 */ /* 0x000fea0003800000 */
.L_x_58:
[----:B------:R-:W-:Y:S01]  /*1200*/  FSETP.GT.AND P1, PT, R8, RZ, PT ;  /* 0x000000ff0800720b */ /* 0x000fe20003f24000 */
[----:B------:R-:W-:Y:S02]  /*1210*/  IMAD.MOV.U32 R22, RZ, RZ, RZ ;  /* 0x000000ffff167224 */ /* 0x000fe400078e00ff */
[----:B------:R-:W-:-:S10]  /*1220*/  IMAD.MOV.U32 R10, RZ, RZ, R4 ;  /* 0x000000ffff0a7224 */ /* 0x000fd400078e0004 */
[C---:B------:R-:W-:Y:S01]  /*1230*/  @!P1 FSETP.GT.AND P0, PT, R7.reuse, RZ, PT ;  /* 0x000000ff0700920b */ /* 0x040fe20003f04000 */
[----:B------:R-:W-:Y:S02]  /*1240*/  @!P1 IMAD.MOV.U32 R22, RZ, RZ, R8 ;  /* 0x000000ffff169224 */ /* 0x000fe400078e0008 */
[----:B------:R-:W-:Y:S01]  /*1250*/  @!P1 IMAD.MOV.U32 R10, RZ, RZ, R6 ;  /* 0x000000ffff0a9224 */ /* 0x000fe200078e0006 */
[----:B------:R-:W-:Y:S02]  /*1260*/  @!P1 FSEL R7, R7, RZ, !P0 ;  /* 0x000000ff07079208 */ /* 0x000fe40004000000 */
[----:B------:R-:W-:Y:S02]  /*1270*/  @!P1 SEL R2, R4, R2, P0 ;  /* 0x0000000204029207 */ /* 0x000fe40000000000 */
[----:B------:R-:W-:Y:S02]  /*1280*/  @!P1 MOV R8, R7 ;  /* 0x0000000700089202 */ /* 0x000fe40000000f00 */
[----:B------:R-:W-:-:S02]  /*1290*/  @!P1 MOV R6, R2 ;  /* 0x0000000200069202 */ /* 0x000fc40000000f00 */
[----:B------:R-:W-:-:S03]  /*12a0*/  FSETP.GT.AND P2, PT, R8, RZ, PT ;  /* 0x000000ff0800720b */ /* 0x000fc60003f44000 */
[----:B------:R-:W-:Y:S01]  /*12b0*/  IMAD.MOV.U32 R2, RZ, RZ, R6 ;  /* 0x000000ffff027224 */ /* 0x000fe200078e0006 */
[----:B------:R-:W-:Y:S01]  /*12c0*/  FSEL R7, R8, RZ, !P2 ;  /* 0x000000ff08077208 */ /* 0x000fe20005000000 */
[----:B------:R-:W-:Y:S02]  /*12d0*/  IMAD.MOV.U32 R6, RZ, RZ, R10 ;  /* 0x000000ffff067224 */ /* 0x000fe400078e000a */
[----:B------:R-:W-:-:S06]  /*12e0*/  IMAD.MOV.U32 R8, RZ, RZ, R22 ;  /* 0x000000ffff087224 */ /* 0x000fcc00078e0016 */
[C---:B------:R-:W-:Y:S01]  /*12f0*/  @P2 VIADD R2, R4.reuse, 0x1 ;  /* 0x0000000104022836 */ /* 0x040fe20000000000 */
[----:B------:R-:W-:-:S04]  /*1300*/  IADD3 R4, PT, PT, R4, 0x4, RZ ;  /* 0x0000000404047810 */ /* 0x000fc80007ffe0ff */
[----:B------:R-:W-:-:S13]  /*1310*/  ISETP.NE.AND P0, PT, R4, R3, PT ;  /* 0x000000030400720c */ /* 0x000fda0003f05270 */
[----:B------:R-:W-:Y:S05]  /*1320*/  @P0 BRA `(.L_x_58) ;  /* 0xfffffffc00b40947 */ /* 0x000fea000383ffff */
.L_x_57:
[----:B------:R-:W-:-:S09]  /*1330*/  UISETP.NE.AND UP0, UPT, UR5, URZ, UPT ;  /* 0x000000ff0500728c */ /* 0x000fd2000bf05270 */
[----:B------:R-:W-:Y:S05]  /*1340*/  BRA.U !UP0, `(.L_x_55) ;  /* 0x0000000108547547 */ /* 0x000fea000b800000 */
[----:B------:R-:W-:Y:S01]  /*1350*/  MOV R4, R10 ;  /* 0x0000000a00047202 */ /* 0x000fe20000000f00 */
[----:B------:R-:W-:Y:S01]  /*1360*/  IMAD.MOV.U32 R5, RZ, RZ, R22 ;  /* 0x000000ffff057224 */ /* 0x000fe200078e0016 */
[----:B------:R-:W-:-:S06]  /*1370*/  UMOV UR4, URZ ;  /* 0x000000ff00047c82 */ /* 0x000fcc0008000000 */
.L_x_62:
[----:B------:R-:W-:Y:S01]  /*1380*/  FSETP.GT.AND P1, PT, R5, RZ, PT ;  /* 0x000000ff0500720b */ /* 0x000fe20003f24000 */
[----:B------:R-:W-:Y:S01]  /*1390*/  UIADD3 UR4, UPT, UPT, UR4, 0x1, URZ ;  /* 0x0000000104047890 */ /* 0x000fe2000fffe0ff */
[----:B------:R-:W-:Y:S01]  /*13a0*/  IMAD.MOV.U32 R22, RZ, RZ, RZ ;  /* 0x000000ffff167224 */ /* 0x000fe200078e00ff */
[----:B------:R-:W-:Y:S02]  /*13b0*/  MOV R10, R3 ;  /* 0x00000003000a7202 */ /* 0x000fe40000000f00 */
[----:B------:R-:W-:-:S08]  /*13c0*/  UISETP.NE.AND UP0, UPT, UR4, UR5, UPT ;  /* 0x000000050400728c */ /* 0x000fd0000bf05270 */
[C---:B------:R-:W-:Y:S01]  /*13d0*/  @!P1 FSETP.GT.AND P0, PT, R7.reuse, RZ, PT ;  /* 0x000000ff0700920b */ /* 0x040fe20003f04000 */
[----:B------:R-:W-:Y:S01]  /*13e0*/  @!P1 IMAD.MOV.U32 R22, RZ, RZ, R5 ;  /* 0x000000ffff169224 */ /* 0x000fe200078e0005 */
[----:B------:R-:W-:Y:S02]  /*13f0*/  @!P1 MOV R10, R4 ;  /* 0x00000004000a9202 */ /* 0x000fe40000000f00 */
[----:B------:R-:W-:Y:S02]  /*1400*/  @!P1 FSEL R6, R7, RZ, !P0 ;  /* 0x000000ff07069208 */ /* 0x000fe40004000000 */
[C---:B------:R-:W-:Y:S01]  /*1410*/  @!P1 SEL R2, R3.reuse, R2, P0 ;  /* 0x0000000203029207 */ /* 0x040fe20000000000 */
[----:B------:R-:W-:Y:S02]  /*1420*/  VIADD R3, R3, 0x1 ;  /* 0x0000000103037836 */ /* 0x000fe40000000000 */
[----:B------:R-:W-:Y:S02]  /*1430*/  @!P1 IMAD.MOV.U32 R5, RZ, RZ, R6 ;  /* 0x000000ffff059224 */ /* 0x000fe400078e0006 */
[----:B------:R-:W-:-:S03]  /*1440*/  @!P1 IMAD.MOV.U32 R4, RZ, RZ, R2 ;  /* 0x000000ffff049224 */ /* 0x000fc600078e0002 */
[----:B------:R-:W-:Y:S01]  /*1450*/  MOV R7, R5 ;  /* 0x0000000500077202 */ /* 0x000fe20000000f00 */
[----:B------:R-:W-:Y:S01]  /*1460*/  IMAD.MOV.U32 R2, RZ, RZ, R4 ;  /* 0x000000ffff027224 */ /* 0x000fe200078e0004 */
[----:B------:R-:W-:Y:S01]  /*1470*/  MOV R5, R22 ;  /* 0x0000001600057202 */ /* 0x000fe20000000f00 */
[----:B------:R-:W-:Y:S01]  /*1480*/  IMAD.MOV.U32 R4, RZ, RZ, R10 ;  /* 0x000000ffff047224 */ /* 0x000fe200078e000a */
[----:B------:R-:W-:Y:S06]  /*1490*/  BRA.U UP0, `(.L_x_62) ;  /* 0xfffffffd00b87547 */ /* 0x000fec000b83ffff */
.L_x_55:
[----:B------:R-:W-:Y:S01]  /*14a0*/  FADD R22, R22, 9.9999999747524270788e-07 ;  /* 0x358637bd16167421 */ /* 0x000fe20000000000 */
[----:B------:R-:W-:-:S07]  /*14b0*/  FADD R7, R7, 9.9999999747524270788e-07 ;  /* 0x358637bd07077421 */ /* 0x000fce0000000000 */
.L_x_49:
[----:B------:R-:W0:Y:S01]  /*14c0*/  LDC.64 R8, c[0x0][0x390] ;  /* 0x0000e400ff087b82 */ /* 0x000e220000000a00 */
[----:B------:R-:W-:Y:S01]  /*14d0*/  IMAD.SHL.U32 R4, R0, 0x2, RZ ;  /* 0x0000000200047824 */ /* 0x000fe200078e00ff */
[----:B------:R-:W-:Y:S01]  /*14e0*/  BSSY.RECONVERGENT B0, `(.L_x_63) ;  /* 0x0000011000007945 */ /* 0x000fe20003800200 */
[----:B------:R-:W-:-:S05]  /*14f0*/  VIADD R0, R22, 0x1800000 ;  /* 0x0180000016007836 */ /* 0x000fca0000000000 */
[----:B------:R-:W-:-:S04]  /*1500*/  LOP3.LUT R0, R0, 0x7f800000, RZ, 0xc0, !PT ;  /* 0x7f80000000007812 */ /* 0x000fc800078ec0ff */
[----:B------:R-:W-:Y:S01]  /*1510*/  ISETP.GT.U32.AND P0, PT, R0, 0x1ffffff, PT ;  /* 0x01ffffff0000780c */ /* 0x000fe20003f04070 */
[----:B0-----:R-:W-:-:S05]  /*1520*/  IMAD.WIDE R8, R4, 0x4, R8 ;  /* 0x0000000404087825 */ /* 0x001fca00078e0208 */
[----:B------:R0:W-:Y:S04]  /*1530*/  STG.E desc[UR6][R8.64], R10 ;  /* 0x0000000a08007986 */ /* 0x0001e8000c101906 */
[----:B------:R0:W-:Y:S03]  /*1540*/  STG.E desc[UR6][R8.64+0x4], R2 ;  /* 0x0000040208007986 */ /* 0x0001e6000c101906 */
[----:B------:R-:W-:Y:S05]  /*1550*/  @P0 BRA `(.L_x_64) ;  /* 0x0000000000140947 */ /* 0x000fea0003800000 */
[----:B------:R-:W-:Y:S02]  /*1560*/  MOV R0, R22 ;  /* 0x0000001600007202 */ /* 0x000fe40000000f00 */
[----:B------:R-:W-:-:S07]  /*1570*/  MOV R6, 0x1590 ;  /* 0x0000159000067802 */ /* 0x000fce0000000f00 */
[----:B0-----:R-:W-:Y:S05]  /*1580*/  CALL.REL.NOINC `($__internal_3_$__cuda_sm20_rcp_rn_f32_slowpath) ;  /* 0x0000000000e87944 */ /* 0x001fea0003c00000 */
[----:B------:R-:W-:Y:S01]  /*1590*/  IMAD.MOV.U32 R3, RZ, RZ, R5 ;  /* 0x000000ffff037224 */ /* 0x000fe200078e0005 */
[----:B------:R-:W-:Y:S06]  /*15a0*/  BRA `(.L_x_65) ;  /* 0x0000000000107947 */ /* 0x000fec0003800000 */
.L_x_64:
[----:B------:R-:W1:Y:S02]  /*15b0*/  MUFU.RCP R3, R22 ;  /* 0x0000001600037308 */ /* 0x000e640000001000 */
[----:B-1----:R-:W-:-:S04]  /*15c0*/  FFMA R0, R3, R22, -1 ;  /* 0xbf80000003007423 */ /* 0x002fc80000000016 */
[----:B------:R-:W-:-:S04]  /*15d0*/  FADD.FTZ R0, -R0, -RZ ;  /* 0x800000ff00007221 */ /* 0x000fc80000010100 */
[----:B------:R-:W-:-:S07]  /*15e0*/  FFMA R3, R3, R0, R3 ;  /* 0x0000000003037223 */ /* 0x000fce0000000003 */
.L_x_65:
[----:B------:R-:W-:Y:S05]  /*15f0*/  BSYNC.RECONVERGENT B0 ;  /* 0x0000000000007941 */ /* 0x000fea0003800200 */
.L_x_63:
[----:B------:R-:W-:Y:S01]  /*1600*/  VIADD R0, R7, 0x1800000 ;  /* 0x0180000007007836 */ /* 0x000fe20000000000 */
[----:B------:R-:W-:Y:S04]  /*1610*/  BSSY.RECONVERGENT B0, `(.L_x_66) ;  /* 0x000000d000007945 */ /* 0x000fe80003800200 */
[----:B------:R-:W-:-:S04]  /*1620*/  LOP3.LUT R0, R0, 0x7f800000, RZ, 0xc0, !PT ;  /* 0x7f80000000007812 */ /* 0x000fc800078ec0ff */
[----:B------:R-:W-:-:S13]  /*1630*/  ISETP.GT.U32.AND P0, PT, R0, 0x1ffffff, PT ;  /* 0x01ffffff0000780c */ /* 0x000fda0003f04070 */
[----:B------:R-:W-:Y:S05]  /*1640*/  @P0 BRA `(.L_x_67) ;  /* 0x0000000000140947 */ /* 0x000fea0003800000 */
[----:B------:R-:W-:Y:S02]  /*1650*/  MOV R0, R7 ;  /* 0x0000000700007202 */ /* 0x000fe40000000f00 */
[----:B------:R-:W-:-:S07]  /*1660*/  MOV R6, 0x1680 ;  /* 0x0000168000067802 */ /* 0x000fce0000000f00 */
[----:B0-----:R-:W-:Y:S05]  /*1670*/  CALL.REL.NOINC `($__internal_3_$__cuda_sm20_rcp_rn_f32_slowpath) ;  /* 0x0000000000ac7944 */ /* 0x001fea0003c00000 */
[----:B------:R-:W-:Y:S01]  /*1680*/  IMAD.MOV.U32 R2, RZ, RZ, R5 ;  /* 0x000000ffff027224 */ /* 0x000fe200078e0005 */
[----:B------:R-:W-:Y:S06]  /*1690*/  BRA `(.L_x_68) ;  /* 0x0000000000107947 */ /* 0x000fec0003800000 */
.L_x_67:
[----:B0-----:R-:W0:Y:S02]  /*16a0*/  MUFU.RCP R2, R7 ;  /* 0x0000000700027308 */ /* 0x001e240000001000 */
[----:B0-----:R-:W-:-:S04]  /*16b0*/  FFMA R0, R2, R7, -1 ;  /* 0xbf80000002007423 */ /* 0x001fc80000000007 */
[----:B------:R-:W-:-:S04]  /*16c0*/  FADD.FTZ R5, -R0, -RZ ;  /* 0x800000ff00057221 */ /* 0x000fc80000010100 */
[----:B------:R-:W-:-:S07]  /*16d0*/  FFMA R2, R2, R5, R2 ;  /* 0x0000000502027223 */ /* 0x000fce0000000002 */
.L_x_68:
[----:B------:R-:W-:Y:S05]  /*16e0*/  BSYNC.RECONVERGENT B0 ;  /* 0x0000000000007941 */ /* 0x000fea0003800200 */
.L_x_66:
[----:B------:R-:W-:Y:S01]  /*16f0*/  FADD R6, R2, R3 ;  /* 0x0000000302067221 */ /* 0x000fe20000000000 */
[----:B------:R-:W-:Y:S03]  /*1700*/  BSSY.RECONVERGENT B0, `(.L_x_69) ;  /* 0x000000e000007945 */ /* 0x000fe60003800200 */
        /* <DEDUP_REMOVED lines=8> */
[----:B------:R-:W-:Y:S01]  /*1790*/  IMAD.MOV.U32 R0, RZ, RZ, R3 ;  /* 0x000000ffff007224 */ /* 0x000fe200078e0003 */
[----:B------:R-:W-:Y:S02]  /*17a0*/  MOV R3, R6 ;  /* 0x0000000600037202 */ /* 0x000fe40000000f00 */
[----:B------:R-:W-:-:S07]  /*17b0*/  MOV R8, 0x17d0 ;  /* 0x000017d000087802 */ /* 0x000fce0000000f00 */
[----:B------:R-:W-:Y:S05]  /*17c0*/  CALL.REL.NOINC `($__internal_4_$__cuda_sm3x_div_rn_noftz_f32_slowpath) ;  /* 0x00000004002c7944 */ /* 0x000fea0003c00000 */
[----:B------:R-:W-:-:S07]  /*17d0*/  IMAD.MOV.U32 R7, RZ, RZ, R0 ;  /* 0x000000ffff077224 */ /* 0x000fce00078e0000 */
.L_x_70:
[----:B------:R-:W-:Y:S05]  /*17e0*/  BSYNC.RECONVERGENT B0 ;  /* 0x0000000000007941 */ /* 0x000fea0003800200 */
.L_x_69:
[----:B------:R-:W0:Y:S01]  /*17f0*/  LDC.64 R8, c[0x0][0x398] ;  /* 0x0000e600ff087b82 */ /* 0x000e220000000a00 */
[----:B------:R-:W1:Y:S01]  /*1800*/  MUFU.RCP R3, R6 ;  /* 0x0000000600037308 */ /* 0x000e620000001000 */
[----:B------:R-:W-:Y:S07]  /*1810*/  BSSY.RECONVERGENT B0, `(.L_x_71) ;  /* 0x000000f000007945 */ /* 0x000fee0003800200 */
[----:B------:R-:W2:Y:S01]  /*1820*/  FCHK P0, R2, R6 ;  /* 0x0000000602007302 */ /* 0x000ea20000000000 */
[----:B-1----:R-:W-:-:S04]  /*1830*/  FFMA R0, -R6, R3, 1 ;  /* 0x3f80000006007423 */ /* 0x002fc80000000103 */
[----:B------:R-:W-:Y:S01]  /*1840*/  FFMA R0, R3, R0, R3 ;  /* 0x0000000003007223 */ /* 0x000fe20000000003 */
[----:B0-----:R-:W-:-:S04]  /*1850*/  IMAD.WIDE R4, R4, 0x4, R8 ;  /* 0x0000000404047825 */ /* 0x001fc800078e0208 */
[----:B------:R-:W-:Y:S01]  /*1860*/  FFMA R3, R0, R2, RZ ;  /* 0x0000000200037223 */ /* 0x000fe200000000ff */
[----:B------:R0:W-:Y:S03]  /*1870*/  STG.E desc[UR6][R4.64], R7 ;  /* 0x0000000704007986 */ /* 0x0001e6000c101906 */
[----:B------:R-:W-:-:S04]  /*1880*/  FFMA R8, -R6, R3, R2 ;  /* 0x0000000306087223 */ /* 0x000fc80000000102 */
[----:B------:R-:W-:Y:S01]  /*1890*/  FFMA R3, R0, R8, R3 ;  /* 0x0000000800037223 */ /* 0x000fe20000000003 */
[----:B--2---:R-:W-:Y:S06]  /*18a0*/  @!P0 BRA `(.L_x_72) ;  /* 0x0000000000148947 */ /* 0x004fec0003800000 */
[----:B------:R-:W-:Y:S01]  /*18b0*/  IMAD.MOV.U32 R0, RZ, RZ, R2 ;  /* 0x000000ffff007224 */ /* 0x000fe200078e0002 */
[----:B------:R-:W-:Y:S02]  /*18c0*/  MOV R3, R6 ;  /* 0x0000000600037202 */ /* 0x000fe40000000f00 */
[----:B------:R-:W-:-:S07]  /*18d0*/  MOV R8, 0x18f0 ;  /* 0x000018f000087802 */ /* 0x000fce0000000f00 */
[----:B0-----:R-:W-:Y:S05]  /*18e0*/  CALL.REL.NOINC `($__internal_4_$__cuda_sm3x_div_rn_noftz_f32_slowpath) ;  /* 0x0000000000e47944 */ /* 0x001fea0003c00000 */
[----:B------:R-:W-:-:S07]  /*18f0*/  IMAD.MOV.U32 R3, RZ, RZ, R0 ;  /* 0x000000ffff037224 */ /* 0x000fce00078e0000 */
.L_x_72:
[----:B------:R-:W-:Y:S05]  /*1900*/  BSYNC.RECONVERGENT B0 ;  /* 0x0000000000007941 */ /* 0x000fea0003800200 */
.L_x_71:
[----:B------:R-:W-:Y:S01]  /*1910*/  STG.E desc[UR6][R4.64+0x4], R3 ;  /* 0x0000040304007986 */ /* 0x000fe2000c101906 */
[----:B------:R-:W-:Y:S05]  /*1920*/  EXIT ;  /* 0x000000000000794d */ /* 0x000fea0003800000 */
        .weak           $__internal_3_$__cuda_sm20_rcp_rn_f32_slowpath
        .type           $__internal_3_$__cuda_sm20_rcp_rn_f32_slowpath,@function
        .size           $__internal_3_$__cuda_sm20_rcp_rn_f32_slowpath,($__internal_4_$__cuda_sm3x_div_rn_noftz_f32_slowpath - $__internal_3_$__cuda_sm20_rcp_rn_f32_slowpath)
$__internal_3_$__cuda_sm20_rcp_rn_f32_slowpath:
[----:B------:R-:W-:Y:S01]  /*1930*/  IMAD.SHL.U32 R2, R0, 0x2, RZ ;  /* 0x0000000200027824 */ /* 0x000fe200078e00ff */
[----:B------:R-:W-:Y:S04]  /*1940*/  BSSY.RECONVERGENT B1, `(.L_x_73) ;  /* 0x0000030000017945 */ /* 0x000fe80003800200 */
[----:B------:R-:W-:-:S04]  /*1950*/  SHF.R.U32.HI R11, RZ, 0x18, R2 ;  /* 0x00000018ff0b7819 */ /* 0x000fc80000011602 */
[----:B------:R-:W-:-:S13]  /*1960*/  ISETP.NE.U32.AND P0, PT, R11, RZ, PT ;  /* 0x000000ff0b00720c */ /* 0x000fda0003f05070 */
[----:B------:R-:W-:Y:S05]  /*1970*/  @P0 BRA `(.L_x_74) ;  /* 0x0000000000280947 */ /* 0x000fea0003800000 */
[----:B------:R-:W-:-:S04]  /*1980*/  SHF.L.U32 R2, R0, 0x1, RZ ;  /* 0x0000000100027819 */ /* 0x000fc800000006ff */
[----:B------:R-:W-:-:S13]  /*1990*/  ISETP.NE.AND P0, PT, R2, RZ, PT ;  /* 0x000000ff0200720c */ /* 0x000fda0003f05270 */
[----:B------:R-:W-:Y:S01]  /*19a0*/  @P0 FFMA R8, R0, 1.84467440737095516160e+19, RZ ;  /* 0x5f80000000080823 */ /* 0x000fe200000000ff */
[----:B------:R-:W-:Y:S08]  /*19b0*/  @!P0 MUFU.RCP R5, R0 ;  /* 0x0000000000058308 */ /* 0x000ff00000001000 */
[----:B------:R-:W0:Y:S02]  /*19c0*/  @P0 MUFU.RCP R9, R8 ;  /* 0x0000000800090308 */ /* 0x000e240000001000 */
[----:B0-----:R-:W-:-:S04]  /*19d0*/  @P0 FFMA R2, R8, R9, -1 ;  /* 0xbf80000008020423 */ /* 0x001fc80000000009 */
[----:B------:R-:W-:-:S04]  /*19e0*/  @P0 FADD.FTZ R2, -R2, -RZ ;  /* 0x800000ff02020221 */ /* 0x000fc80000010100 */
[----:B------:R-:W-:-:S04]  /*19f0*/  @P0 FFMA R2, R9, R2, R9 ;  /* 0x0000000209020223 */ /* 0x000fc80000000009 */
[----:B------:R-:W-:Y:S01]  /*1a00*/  @P0 FFMA R5, R2, 1.84467440737095516160e+19, RZ ;  /* 0x5f80000002050823 */ /* 0x000fe200000000ff */
[----:B------:R-:W-:Y:S06]  /*1a10*/  BRA `(.L_x_75) ;  /* 0x0000000000887947 */ /* 0x000fec0003800000 */
.L_x_74:
[----:B------:R-:W-:-:S05]  /*1a20*/  VIADD R13, R11, 0xffffff03 ;  /* 0xffffff030b0d7836 */ /* 0x000fca0000000000 */
[----:B------:R-:W-:-:S13]  /*1a30*/  ISETP.GT.U32.AND P0, PT, R13, 0x1, PT ;  /* 0x000000010d00780c */ /* 0x000fda0003f04070 */
[----:B------:R-:W-:Y:S05]  /*1a40*/  @P0 BRA `(.L_x_76) ;  /* 0x0000000000780947 */ /* 0x000fea0003800000 */
[----:B------:R-:W-:Y:S01]  /*1a50*/  LOP3.LUT R2, R0, 0x7fffff, RZ, 0xc0, !PT ;  /* 0x007fffff00027812 */ /* 0x000fe200078ec0ff */
[----:B------:R-:W-:-:S03]  /*1a60*/  IMAD.MOV.U32 R10, RZ, RZ, 0x3 ;  /* 0x00000003ff0a7424 */ /* 0x000fc600078e00ff */
[----:B------:R-:W-:Y:S02]  /*1a70*/  LOP3.LUT R2, R2, 0x3f800000, RZ, 0xfc, !PT ;  /* 0x3f80000002027812 */ /* 0x000fe400078efcff */
[----:B------:R-:W-:Y:S02]  /*1a80*/  SHF.L.U32 R10, R10, R13, RZ ;  /* 0x0000000d0a0a7219 */ /* 0x000fe400000006ff */
[----:B------:R-:W0:Y:S02]  /*1a90*/  MUFU.RCP R5, R2 ;  /* 0x0000000200057308 */ /* 0x000e240000001000 */
[----:B0-----:R-:W-:-:S04]  /*1aa0*/  FFMA R8, R2, R5, -1 ;  /* 0xbf80000002087423 */ /* 0x001fc80000000005 */
[----:B------:R-:W-:-:S04]  /*1ab0*/  FADD.FTZ R8, -R8, -RZ ;  /* 0x800000ff08087221 */ /* 0x000fc80000010100 */
[CCC-:B------:R-:W-:Y:S01]  /*1ac0*/  FFMA.RM R9, R5.reuse, R8.reuse, R5.reuse ;  /* 0x0000000805097223 */ /* 0x1c0fe20000004005 */
[----:B------:R-:W-:-:S04]  /*1ad0*/  FFMA.RP R8, R5, R8, R5 ;  /* 0x0000000805087223 */ /* 0x000fc80000008005 */
[C---:B------:R-:W-:Y:S02]  /*1ae0*/  LOP3.LUT R5, R9.reuse, 0x7fffff, RZ, 0xc0, !PT ;  /* 0x007fffff09057812 */ /* 0x040fe400078ec0ff */
[----:B------:R-:W-:Y:S02]  /*1af0*/  FSETP.NEU.FTZ.AND P0, PT, R9, R8, PT ;  /* 0x000000080900720b */ /* 0x000fe40003f1d000 */
[----:B------:R-:W-:Y:S02]  /*1b00*/  LOP3.LUT R5, R5, 0x800000, RZ, 0xfc, !PT ;  /* 0x0080000005057812 */ /* 0x000fe400078efcff */
[----:B------:R-:W-:Y:S02]  /*1b10*/  SEL R8, RZ, 0xffffffff, !P0 ;  /* 0xffffffffff087807 */ /* 0x000fe40004000000 */
[----:B------:R-:W-:Y:S02]  /*1b20*/  LOP3.LUT R10, R10, R5, RZ, 0xc0, !PT ;  /* 0x000000050a0a7212 */ /* 0x000fe400078ec0ff */
[----:B------:R-:W-:-:S02]  /*1b30*/  IADD3 R8, PT, PT, -R8, RZ, RZ ;  /* 0x000000ff08087210 */ /* 0x000fc40007ffe1ff */
[-C--:B------:R-:W-:Y:S02]  /*1b40*/  SHF.R.U32.HI R10, RZ, R13.reuse, R10 ;  /* 0x0000000dff0a7219 */ /* 0x080fe4000001160a */
[----:B------:R-:W-:Y:S02]  /*1b50*/  LOP3.LUT P1, RZ, R8, R13, R5, 0xf8, !PT ;  /* 0x0000000d08ff7212 */ /* 0x000fe4000782f805 */
[C---:B------:R-:W-:Y:S02]  /*1b60*/  LOP3.LUT P0, RZ, R10.reuse, 0x1, RZ, 0xc0, !PT ;  /* 0x000000010aff7812 */ /* 0x040fe4000780c0ff */
[----:B------:R-:W-:-:S04]  /*1b70*/  LOP3.LUT P2, RZ, R10, 0x2, RZ, 0xc0, !PT ;  /* 0x000000020aff7812 */ /* 0x000fc8000784c0ff */
[----:B------:R-:W-:Y:S02]  /*1b80*/  PLOP3.LUT P0, PT, P0, P1, P2, 0xe0, 0x0 ;  /* 0x000000000000781c */ /* 0x000fe40000703c20 */
[----:B------:R-:W-:Y:S02]  /*1b90*/  LOP3.LUT P1, RZ, R0, 0x7fffff, RZ, 0xc0, !PT ;  /* 0x007fffff00ff7812 */ /* 0x000fe4000782c0ff */
[----:B------:R-:W-:-:S05]  /*1ba0*/  SEL R2, RZ, 0x1, !P0 ;  /* 0x00000001ff027807 */ /* 0x000fca0004000000 */
[----:B------:R-:W-:-:S05]  /*1bb0*/  IMAD.MOV R2, RZ, RZ, -R2 ;  /* 0x000000ffff027224 */ /* 0x000fca00078e0a02 */
[----:B------:R-:W-:Y:S01]  /*1bc0*/  ISETP.GE.AND P0, PT, R2, RZ, PT ;  /* 0x000000ff0200720c */ /* 0x000fe20003f06270 */
[----:B------:R-:W-:-:S05]  /*1bd0*/  VIADD R2, R11, 0xffffff04 ;  /* 0xffffff040b027836 */ /* 0x000fca0000000000 */
[----:B------:R-:W-:-:S07]  /*1be0*/  SHF.R.U32.HI R5, RZ, R2, R5 ;  /* 0x00000002ff057219 */ /* 0x000fce0000011605 */
[----:B------:R-:W-:-:S05]  /*1bf0*/  @!P0 IADD3 R5, PT, PT, R5, 0x1, RZ ;  /* 0x0000000105058810 */ /* 0x000fca0007ffe0ff */
[----:B------:R-:W-:-:S05]  /*1c00*/  @!P1 IMAD.SHL.U32 R5, R5, 0x2, RZ ;  /* 0x0000000205059824 */ /* 0x000fca00078e00ff */
[----:B------:R-:W-:Y:S01]  /*1c10*/  LOP3.LUT R5, R5, 0x80000000, R0, 0xf8, !PT ;  /* 0x8000000005057812 */ /* 0x000fe200078ef800 */
[----:B------:R-:W-:Y:S06]  /*1c20*/  BRA `(.L_x_75) ;  /* 0x0000000000047947 */ /* 0x000fec0003800000 */
.L_x_76:
[----:B------:R0:W1:Y:S02]  /*1c30*/  MUFU.RCP R5, R0 ;  /* 0x0000000000057308 */ /* 0x0000640000001000 */
.L_x_75:
[----:B------:R-:W-:Y:S05]  /*1c40*/  BSYNC.RECONVERGENT B1 ;  /* 0x0000000000017941 */ /* 0x000fea0003800200 */
.L_x_73:
[----:B------:R-:W-:Y:S02]  /*1c50*/  HFMA2 R9, -RZ, RZ, 0, 0 ;  /* 0x00000000ff097431 */ /* 0x000fe400000001ff */
[----:B------:R-:W-:-:S04]  /*1c60*/  IMAD.MOV.U32 R8, RZ, RZ, R6 ;  /* 0x000000ffff087224 */ /* 0x000fc800078e0006 */
[----:B01----:R-:W-:Y:S05]  /*1c70*/  RET.REL.NODEC R8 `(_Z27update_venn_clusters_kernelPKfPfPiS1_iii) ;  /* 0xffffffe008e07950 */ /* 0x003fea0003c3ffff */
        .weak           $__internal_4_$__cuda_sm3x_div_rn_noftz_f32_slowpath
        .type           $__internal_4_$__cuda_sm3x_div_rn_noftz_f32_slowpath,@function
        .size           $__internal_4_$__cuda_sm3x_div_rn_noftz_f32_slowpath,(.L_x_139 - $__internal_4_$__cuda_sm3x_div_rn_noftz_f32_slowpath)
$__internal_4_$__cuda_sm3x_div_rn_noftz_f32_slowpath:
[----:B------:R-:W-:Y:S01]  /*1c80*/  SHF.R.U32.HI R9, RZ, 0x17, R3 ;  /* 0x00000017ff097819 */ /* 0x000fe20000011603 */
[----:B------:R-:W-:Y:S01]  /*1c90*/  BSSY.RECONVERGENT B1, `(.L_x_77) ;  /* 0x0000062000017945 */ /* 0x000fe20003800200 */
[----:B------:R-:W-:Y:S02]  /*1ca0*/  SHF.R.U32.HI R7, RZ, 0x17, R0 ;  /* 0x00000017ff077819 */ /* 0x000fe40000011600 */
[----:B------:R-:W-:Y:S02]  /*1cb0*/  LOP3.LUT R14, R9, 0xff, RZ, 0xc0, !PT ;  /* 0x000000ff090e7812 */ /* 0x000fe400078ec0ff */
[----:B------:R-:W-:-:S03]  /*1cc0*/  LOP3.LUT R12, R7, 0xff, RZ, 0xc0, !PT ;  /* 0x000000ff070c7812 */ /* 0x000fc600078ec0ff */
[----:B------:R-:W-:Y:S02]  /*1cd0*/  VIADD R10, R14, 0xffffffff ;  /* 0xffffffff0e0a7836 */ /* 0x000fe40000000000 */
[----:B------:R-:W-:-:S03]  /*1ce0*/  VIADD R9, R12, 0xffffffff ;  /* 0xffffffff0c097836 */ /* 0x000fc60000000000 */
[----:B------:R-:W-:-:S04]  /*1cf0*/  ISETP.GT.U32.AND P0, PT, R10, 0xfd, PT ;  /* 0x000000fd0a00780c */ /* 0x000fc80003f04070 */
[----:B------:R-:W-:-:S13]  /*1d00*/  ISETP.GT.U32.OR P0, PT, R9, 0xfd, P0 ;  /* 0x000000fd0900780c */ /* 0x000fda0000704470 */
[----:B------:R-:W-:Y:S01]  /*1d10*/  @!P0 MOV R7, RZ ;  /* 0x000000ff00078202 */ /* 0x000fe20000000f00 */
        /* <DEDUP_REMOVED lines=22> */
[----:B------:R-:W-:-:S03]  /*1e80*/  @!P1 FFMA R3, R3, 1.84467440737095516160e+19, RZ ;  /* 0x5f80000003039823 */ /* 0x000fc600000000ff */
[----:B------:R-:W-:-:S07]  /*1e90*/  @!P1 IADD3 R7, PT, PT, R7, 0x40, RZ ;  /* 0x0000004007079810 */ /* 0x000fce0007ffe0ff */
.L_x_78:
[----:B------:R-:W-:Y:S01]  /*1ea0*/  LEA R10, R14, 0xc0800000, 0x17 ;  /* 0xc08000000e0a7811 */ /* 0x000fe200078eb8ff */
[----:B------:R-:W-:Y:S04]  /*1eb0*/  BSSY.RECONVERGENT B2, `(.L_x_83) ;  /* 0x0000036000027945 */ /* 0x000fe80003800200 */
[----:B------:R-:W-:Y:S02]  /*1ec0*/  IMAD.IADD R10, R3, 0x1, -R10 ;  /* 0x00000001030a7824 */ /* 0x000fe400078e0a0a */
[----:B------:R-:W-:Y:S02]  /*1ed0*/  VIADD R3, R12, 0xffffff81 ;  /* 0xffffff810c037836 */ /* 0x000fe40000000000 */
[----:B------:R0:W1:Y:S01]  /*1ee0*/  MUFU.RCP R9, R10 ;  /* 0x0000000a00097308 */ /* 0x0000620000001000 */
[----:B------:R-:W-:Y:S01]  /*1ef0*/  FADD.FTZ R11, -R10, -RZ ;  /* 0x800000ff0a0b7221 */ /* 0x000fe20000010100 */
[C---:B------:R-:W-:Y:S01]  /*1f00*/  IMAD R0, R3.reuse, -0x800000, R0 ;  /* 0xff80000003007824 */ /* 0x040fe200078e0200 */
[----:B0-----:R-:W-:-:S04]  /*1f10*/  IADD3 R10, PT, PT, R3, 0x7f, -R14 ;  /* 0x0000007f030a7810 */ /* 0x001fc80007ffe80e */
[----:B------:R-:W-:Y:S01]  /*1f20*/  IADD3 R10, PT, PT, R10, R7, RZ ;  /* 0x000000070a0a7210 */ /* 0x000fe20007ffe0ff */
[----:B-1----:R-:W-:-:S04]  /*1f30*/  FFMA R12, R9, R11, 1 ;  /* 0x3f800000090c7423 */ /* 0x002fc8000000000b */
        /* <DEDUP_REMOVED lines=25> */
[----:B------:R-:W-:Y:S01]  /*20d0*/  IADD3 R12, PT, PT, R11, 0x20, RZ ;  /* 0x000000200b0c7810 */ /* 0x000fe20007ffe0ff */
        /* <DEDUP_REMOVED lines=15> */
.L_x_85:
[----:B------:R-:W-:-:S04]  /*21d0*/  LOP3.LUT R0, R0, 0x80000000, RZ, 0xc0, !PT ;  /* 0x8000000000007812 */ /* 0x000fc800078ec0ff */
[----:B------:R-:W-:Y:S01]  /*21e0*/  LOP3.LUT R0, R0, 0x7f800000, RZ, 0xfc, !PT ;  /* 0x7f80000000007812 */ /* 0x000fe200078efcff */
[----:B------:R-:W-:Y:S06]  /*21f0*/  BRA `(.L_x_86) ;  /* 0x0000000000047947 */ /* 0x000fec0003800000 */
.L_x_84:
[----:B------:R-:W-:-:S07]  /*2200*/  LEA R0, R10, R0, 0x17 ;  /* 0x000000000a007211 */ /* 0x000fce00078eb8ff */
.L_x_86:
[----:B------:R-:W-:Y:S05]  /*2210*/  BSYNC.RECONVERGENT B2 ;  /* 0x0000000000027941 */ /* 0x000fea0003800200 */
.L_x_83:
[----:B------:R-:W-:Y:S05]  /*2220*/  BRA `(.L_x_87) ;  /* 0x0000000000207947 */ /* 0x000fea0003800000 */
.L_x_82:
[----:B------:R-:W-:-:S04]  /*2230*/  LOP3.LUT R0, R3, 0x80000000, R0, 0x48, !PT ;  /* 0x8000000003007812 */ /* 0x000fc800078e4800 */
[----:B------:R-:W-:Y:S01]  /*2240*/  LOP3.LUT R0, R0, 0x7f800000, RZ, 0xfc, !PT ;  /* 0x7f80000000007812 */ /* 0x000fe200078efcff */
[----:B------:R-:W-:Y:S06]  /*2250*/  BRA `(.L_x_87) ;  /* 0x0000000000147947 */ /* 0x000fec0003800000 */
.L_x_81:
[----:B------:R-:W-:Y:S01]  /*2260*/  LOP3.LUT R0, R3, 0x80000000, R0, 0x48, !PT ;  /* 0x8000000003007812 */ /* 0x000fe200078e4800 */
[----:B------:R-:W-:Y:S06]  /*2270*/  BRA `(.L_x_87) ;  /* 0x00000000000c7947 */ /* 0x000fec0003800000 */
.L_x_80:
[----:B------:R-:W0:Y:S01]  /*2280*/  MUFU.RSQ R0, -QNAN ;  /* 0xffc0000000007908 */ /* 0x000e220000001400 */
[----:B------:R-:W-:Y:S05]  /*2290*/  BRA `(.L_x_87) ;  /* 0x0000000000047947 */ /* 0x000fea0003800000 */
.L_x_79:
[----:B------:R-:W-:-:S07]  /*22a0*/  FADD.FTZ R0, R0, R3 ;  /* 0x0000000300007221 */ /* 0x000fce0000010000 */
.L_x_87:
[----:B------:R-:W-:Y:S05]  /*22b0*/  BSYNC.RECONVERGENT B1 ;  /* 0x0000000000017941 */ /* 0x000fea0003800200 */
.L_x_77:
[----:B------:R-:W-:-:S04]  /*22c0*/  IMAD.MOV.U32 R9, RZ, RZ, 0x0 ;  /* 0x00000000ff097424 */ /* 0x000fc800078e00ff */
[----:B0-----:R-:W-:Y:S05]  /*22d0*/  RET.REL.NODEC R8 `(_Z27update_venn_clusters_kernelPKfPfPiS1_iii) ;  /* 0xffffffdc08487950 */ /* 0x001fea0003c3ffff */
.L_x_88:
        /* <DEDUP_REMOVED lines=10> */
.L_x_139:


//--------------------- .text._Z26navigate_venn_space_kernelPKfS0_S0_Pfiiffff --------------------------
	.section	.text._Z26navigate_venn_space_kernelPKfS0_S0_Pfiiffff,"ax",@progbits
	.align	128
        .global         _Z26navigate_venn_space_kernelPKfS0_S0_Pfiiffff
        .type           _Z26navigate_venn_space_kernelPKfS0_S0_Pfiiffff,@function
        .size           _Z26navigate_venn_space_kernelPKfS0_S0_Pfiiffff,(.L_x_140 - _Z26navigate_venn_space_kernelPKfS0_S0_Pfiiffff)
        .other          _Z26navigate_venn_space_kernelPKfS0_S0_Pfiiffff,@"STO_CUDA_ENTRY STV_DEFAULT"
_Z26navigate_venn_space_kernelPKfS0_S0_Pfiiffff:
.text._Z26navigate_venn_space_kernelPKfS0_S0_Pfiiffff:
        /* <DEDUP_REMOVED lines=9> */
[----:B------:R-:W-:Y:S01]  /*0090*/  HFMA2 R13, -RZ, RZ, 0, 0 ;  /* 0x00000000ff0d7431 */ /* 0x000fe200000001ff */
[----:B------:R-:W1:Y:S01]  /*00a0*/  LDCU.64 UR16, c[0x0][0x358] ;  /* 0x00006b00ff1077ac */ /* 0x000e620008000a00 */
[----:B0-----:R-:W-:-:S09]  /*00b0*/  UISETP.GE.AND UP0, UPT, UR8, 0x1, UPT ;  /* 0x000000010800788c */ /* 0x001fd2000bf06270 */
[----:B-1----:R-:W-:Y:S05]  /*00c0*/  BRA.U !UP0, `(.L_x_89) ;  /* 0x0000000908d47547 */ /* 0x002fea000b800000 */
[----:B------:R-:W-:Y:S02]  /*00d0*/  UISETP.GE.U32.AND UP1, UPT, UR8, 0x10, UPT ;  /* 0x000000100800788c */ /* 0x000fe4000bf26070 */
[----:B------:R-:W-:Y:S01]  /*00e0*/  IMAD R0, R6, UR8, RZ ;  /* 0x0000000806007c24 */ /* 0x000fe2000f8e02ff */
[----:B------:R-:W-:Y:S01]  /*00f0*/  ULOP3.LUT UR9, UR8, 0xf, URZ, 0xc0, !UPT ;  /* 0x0000000f08097892 */ /* 0x000fe2000f8ec0ff */
[----:B------:R-:W-:Y:S01]  /*0100*/  MOV R13, RZ ;  /* 0x000000ff000d7202 */ /* 0x000fe20000000f00 */
[----:B------:R-:W-:Y:S02]  /*0110*/  IMAD.MOV.U32 R7, RZ, RZ, RZ ;  /* 0x000000ffff077224 */ /* 0x000fe400078e00ff */
[----:B------:R-:W-:Y:S02]  /*0120*/  UISETP.NE.AND UP0, UPT, UR9, URZ, UPT ;  /* 0x000000ff0900728c */ /* 0x000fe4000bf05270 */
[----:B------:R-:W-:Y:S09]  /*0130*/  BRA.U !UP1, `(.L_x_90) ;  /* 0x0000000509547547 */ /* 0x000ff2000b800000 */
[----:B------:R-:W0:Y:S01]  /*0140*/  LDCU.128 UR12, c[0x0][0x380] ;  /* 0x00007000ff0c77ac */ /* 0x000e220008000c00 */
[----:B------:R-:W-:Y:S02]  /*0150*/  MOV R13, RZ ;  /* 0x000000ff000d7202 */ /* 0x000fe40000000f00 */
[----:B------:R-:W-:Y:S01]  /*0160*/  MOV R8, R0 ;  /* 0x0000000000087202 */ /* 0x000fe20000000f00 */
[----:B------:R-:W-:-:S04]  /*0170*/  ULOP3.LUT UR10, UR8, 0x7ffffff0, URZ, 0xc0, !UPT ;  /* 0x7ffffff0080a7892 */ /* 0x000fc8000f8ec0ff */
[----:B------:R-:W-:Y:S02]  /*0180*/  UIADD3 UR11, UPT, UPT, -UR10, URZ, URZ ;  /* 0x000000ff0a0b7290 */ /* 0x000fe4000fffe1ff */
[----:B------:R-:W-:Y:S01]  /*0190*/  IMAD.U32 R7, RZ, RZ, UR10 ;  /* 0x0000000aff077e24 */ /* 0x000fe2000f8e00ff */
[----:B0-----:R-:W-:Y:S02]  /*01a0*/  UIADD3 UR6, UP1, UPT, UR12, 0x20, URZ ;  /* 0x000000200c067890 */ /* 0x001fe4000ff3e0ff */
[----:B------:R-:W-:Y:S02]  /*01b0*/  UIADD3 UR4, UP2, UPT, UR14, 0x20, URZ ;  /* 0x000000200e047890 */ /* 0x000fe4000ff5e0ff */
[----:B------:R-:W-:Y:S02]  /*01c0*/  UIADD3.X UR7, UPT, UPT, URZ, UR13, URZ, UP1, !UPT ;  /* 0x0000000dff077290 */ /* 0x000fe40008ffe4ff */
[----:B------:R-:W-:Y:S01]  /*01d0*/  MOV R2, UR6 ;  /* 0x0000000600027c02 */ /* 0x000fe20008000f00 */
[----:B------:R-:W-:-:S03]  /*01e0*/  UIADD3.X UR5, UPT, UPT, URZ, UR15, URZ, UP2, !UPT ;  /* 0x0000000fff057290 */ /* 0x000fc600097fe4ff */
[----:B------:R-:W-:-:S09]  /*01f0*/  MOV R3, UR7 ;  /* 0x0000000700037c02 */ /* 0x000fd20008000f00 */
.L_x_91:
[----:B------:R-:W-:Y:S01]  /*0200*/  MOV R5, UR5 ;  /* 0x0000000500057c02 */ /* 0x000fe20008000f00 */
[----:B------:R-:W-:Y:S01]  /*0210*/  IMAD.U32 R4, RZ, RZ, UR4 ;  /* 0x00000004ff047e24 */ /* 0x000fe2000f8e00ff */
[----:B------:R-:W2:Y:S03]  /*0220*/  LDG.E R9, desc[UR16][R2.64+-0x20] ;  /* 0xffffe01002097981 */ /* 0x000ea6000c1e1900 */
[----:B------:R-:W-:Y:S01]  /*0230*/  IMAD.WIDE R4, R8, 0x4, R4 ;  /* 0x0000000408047825 */ /* 0x000fe200078e0204 */
[----:B------:R-:W3:Y:S04]  /*0240*/  LDG.E R24, desc[UR16][R2.64+-0x1c] ;  /* 0xffffe41002187981 */ /* 0x000ee8000c1e1900 */
[----:B------:R-:W2:Y:S04]  /*0250*/  LDG.E R10, desc[UR16][R4.64+-0x20] ;  /* 0xffffe010040a7981 */ /* 0x000ea8000c1e1900 */
[----:B------:R-:W3:Y:S04]  /*0260*/  LDG.E R25, desc[UR16][R4.64+-0x1c] ;  /* 0xffffe41004197981 */ /* 0x000ee8000c1e1900 */
[----:B------:R-:W4:Y:S04]  /*0270*/  LDG.E R16, desc[UR16][R2.64+-0x18] ;  /* 0xffffe81002107981 */ /* 0x000f28000c1e1900 */
[----:B------:R-:W4:Y:S04]  /*0280*/  LDG.E R15, desc[UR16][R4.64+-0x18] ;  /* 0xffffe810040f7981 */ /* 0x000f28000c1e1900 */
[----:B------:R-:W5:Y:S04]  /*0290*/  LDG.E R17, desc[UR16][R2.64+-0x14] ;  /* 0xffffec1002117981 */ /* 0x000f68000c1e1900 */
        /* <DEDUP_REMOVED lines=8> */
[----:B------:R-:W5:Y:S01]  /*0320*/  LDG.E R26, desc[UR16][R2.64+0x1c] ;  /* 0x00001c10021a7981 */ /* 0x000f62000c1e1900 */
[----:B--2---:R-:W-:-:S03]  /*0330*/  FADD R14, R9, -R10 ;  /* 0x8000000a090e7221 */ /* 0x004fc60000000000 */
[----:B------:R-:W2:Y:S01]  /*0340*/  LDG.E R10, desc[UR16][R2.64+-0x4] ;  /* 0xfffffc10020a7981 */ /* 0x000ea2000c1e1900 */
[----:B------:R-:W-:Y:S01]  /*0350*/  FFMA R23, R14, R14, R13 ;  /* 0x0000000e0e177223 */ /* 0x000fe2000000000d */
[----:B---3--:R-:W-:Y:S02]  /*0360*/  FADD R24, R24, -R25 ;  /* 0x8000001918187221 */ /* 0x008fe40000000000 */
[----:B------:R-:W2:Y:S02]  /*0370*/  LDG.E R9, desc[UR16][R4.64+-0x4] ;  /* 0xfffffc1004097981 */ /* 0x000ea4000c1e1900 */
[----:B------:R-:W-:Y:S02]  /*0380*/  FFMA R23, R24, R24, R23 ;  /* 0x0000001818177223 */ /* 0x000fe40000000017 */
[----:B------:R-:W3:Y:S01]  /*0390*/  LDG.E R13, desc[UR16][R2.64] ;  /* 0x00000010020d7981 */ /* 0x000ee2000c1e1900 */
[----:B----4-:R-:W-:-:S03]  /*03a0*/  FADD R24, R16, -R15 ;  /* 0x8000000f10187221 */ /* 0x010fc60000000000 */
[----:B------:R-:W3:Y:S01]  /*03b0*/  LDG.E R14, desc[UR16][R4.64] ;  /* 0x00000010040e7981 */ /* 0x000ee2000c1e1900 */
[----:B------:R-:W-:-:S03]  /*03c0*/  FFMA R23, R24, R24, R23 ;  /* 0x0000001818177223 */ /* 0x000fc60000000017 */
[----:B------:R-:W4:Y:S01]  /*03d0*/  LDG.E R16, desc[UR16][R2.64+0x4] ;  /* 0x0000041002107981 */ /* 0x000f22000c1e1900 */
[----:B-----5:R-:W-:-:S03]  /*03e0*/  FADD R24, R17, -R18 ;  /* 0x8000001211187221 */ /* 0x020fc60000000000 */
[----:B------:R-:W4:Y:S01]  /*03f0*/  LDG.E R15, desc[UR16][R4.64+0x4] ;  /* 0x00000410040f7981 */ /* 0x000f22000c1e1900 */
[----:B------:R-:W-:-:S03]  /*0400*/  FFMA R23, R24, R24, R23 ;  /* 0x0000001818177223 */ /* 0x000fc60000000017 */
[----:B------:R-:W5:Y:S01]  /*0410*/  LDG.E R18, desc[UR16][R2.64+0x8] ;  /* 0x0000081002127981 */ /* 0x000f62000c1e1900 */
[----:B------:R-:W-:-:S03]  /*0420*/  FADD R24, R20, -R19 ;  /* 0x8000001314187221 */ /* 0x000fc60000000000 */
[----:B------:R-:W5:Y:S01]  /*0430*/  LDG.E R17, desc[UR16][R4.64+0x8] ;  /* 0x0000081004117981 */ /* 0x000f62000c1e1900 */
[----:B------:R-:W-:-:S03]  /*0440*/  FFMA R23, R24, R24, R23 ;  /* 0x0000001818177223 */ /* 0x000fc60000000017 */
[----:B------:R-:W5:Y:S01]  /*0450*/  LDG.E R20, desc[UR16][R2.64+0xc] ;  /* 0x00000c1002147981 */ /* 0x000f62000c1e1900 */
[----:B------:R-:W-:-:S03]  /*0460*/  FADD R24, R21, -R22 ;  /* 0x8000001615187221 */ /* 0x000fc60000000000 */
[----:B------:R-:W5:Y:S04]  /*0470*/  LDG.E R19, desc[UR16][R4.64+0xc] ;  /* 0x00000c1004137981 */ /* 0x000f68000c1e1900 */
[----:B------:R-:W5:Y:S01]  /*0480*/  LDG.E R21, desc[UR16][R2.64+0x10] ;  /* 0x0000101002157981 */ /* 0x000f62000c1e1900 */
[----:B------:R-:W-:-:S03]  /*0490*/  FFMA R23, R24, R24, R23 ;  /* 0x0000001818177223 */ /* 0x000fc60000000017 */
[----:B------:R-:W5:Y:S01]  /*04a0*/  LDG.E R22, desc[UR16][R4.64+0x10] ;  /* 0x0000101004167981 */ /* 0x000f62000c1e1900 */
[----:B------:R-:W-:-:S03]  /*04b0*/  FADD R28, R12, -R11 ;  /* 0x8000000b0c1c7221 */ /* 0x000fc60000000000 */
[----:B------:R-:W5:Y:S04]  /*04c0*/  LDG.E R25, desc[UR16][R2.64+0x14] ;  /* 0x0000141002197981 */ /* 0x000f68000c1e1900 */
[----:B------:R-:W5:Y:S04]  /*04d0*/  LDG.E R24, desc[UR16][R4.64+0x14] ;  /* 0x0000141004187981 */ /* 0x000f68000c1e1900 */
[----:B------:R0:W5:Y:S04]  /*04e0*/  LDG.E R12, desc[UR16][R2.64+0x18] ;  /* 0x00001810020c7981 */ /* 0x000168000c1e1900 */
[----:B------:R-:W5:Y:S01]  /*04f0*/  LDG.E R11, desc[UR16][R4.64+0x18] ;  /* 0x00001810040b7981 */ /* 0x000f62000c1e1900 */
[----:B------:R-:W-:Y:S01]  /*0500*/  FFMA R23, R28, R28, R23 ;  /* 0x0000001c1c177223 */ /* 0x000fe20000000017 */
[----:B------:R-:W-:-:S04]  /*0510*/  UIADD3 UR11, UPT, UPT, UR11, 0x10, URZ ;  /* 0x000000100b0b7890 */ /* 0x000fc8000fffe0ff */
[----:B------:R-:W-:Y:S01]  /*0520*/  UISETP.NE.AND UP1, UPT, UR11, URZ, UPT ;  /* 0x000000ff0b00728c */ /* 0x000fe2000bf25270 */
[----:B0-----:R-:W-:Y:S01]  /*0530*/  IADD3 R2, P0, PT, R2, 0x40, RZ ;  /* 0x0000004002027810 */ /* 0x001fe20007f1e0ff */
[----:B------:R-:W-:Y:S01]  /*0540*/  FADD R26, R26, -R27 ;  /* 0x8000001b1a1a7221 */ /* 0x000fe20000000000 */
[----:B------:R-:W-:Y:S02]  /*0550*/  VIADD R8, R8, 0x10 ;  /* 0x0000001008087836 */ /* 0x000fe40000000000 */
[----:B------:R-:W-:Y:S01]  /*0560*/  IADD3.X R3, PT, PT, RZ, R3, RZ, P0, !PT ;  /* 0x00000003ff037210 */ /* 0x000fe200007fe4ff */
[----:B--2---:R-:W-:-:S04]  /*0570*/  FADD R10, R10, -R9 ;  /* 0x800000090a0a7221 */ /* 0x004fc80000000000 */
[----:B------:R-:W-:Y:S01]  /*0580*/  FFMA R23, R10, R10, R23 ;  /* 0x0000000a0a177223 */ /* 0x000fe20000000017 */
[----:B---3--:R-:W-:-:S04]  /*0590*/  FADD R14, R13, -R14 ;  /* 0x8000000e0d0e7221 */ /* 0x008fc80000000000 */
[----:B------:R-:W-:Y:S01]  /*05a0*/  FFMA R23, R14, R14, R23 ;  /* 0x0000000e0e177223 */ /* 0x000fe20000000017 */
[----:B----4-:R-:W-:-:S04]  /*05b0*/  FADD R16, R16, -R15 ;  /* 0x8000000f10107221 */ /* 0x010fc80000000000 */
[----:B------:R-:W-:Y:S01]  /*05c0*/  FFMA R23, R16, R16, R23 ;  /* 0x0000001010177223 */ /* 0x000fe20000000017 */
[----:B-----5:R-:W-:-:S04]  /*05d0*/  FADD R18, R18, -R17 ;  /* 0x8000001112127221 */ /* 0x020fc80000000000 */
[----:B------:R-:W-:Y:S01]  /*05e0*/  FFMA R23, R18, R18, R23 ;  /* 0x0000001212177223 */ /* 0x000fe20000000017 */
[----:B------:R-:W-:-:S04]  /*05f0*/  FADD R20, R20, -R19 ;  /* 0x8000001314147221 */ /* 0x000fc80000000000 */
[----:B------:R-:W-:Y:S01]  /*0600*/  FFMA R23, R20, R20, R23 ;  /* 0x0000001414177223 */ /* 0x000fe20000000017 */
[----:B------:R-:W-:-:S04]  /*0610*/  FADD R22, R21, -R22 ;  /* 0x8000001615167221 */ /* 0x000fc80000000000 */
[----:B------:R-:W-:Y:S01]  /*0620*/  FFMA R23, R22, R22, R23 ;  /* 0x0000001616177223 */ /* 0x000fe20000000017 */
[----:B------:R-:W-:-:S04]  /*0630*/  FADD R24, R25, -R24 ;  /* 0x8000001819187221 */ /* 0x000fc80000000000 */
[----:B------:R-:W-:Y:S01]  /*0640*/  FFMA R23, R24, R24, R23 ;  /* 0x0000001818177223 */ /* 0x000fe20000000017 */
[----:B------:R-:W-:-:S04]  /*0650*/  FADD R12, R12, -R11 ;  /* 0x8000000b0c0c7221 */ /* 0x000fc80000000000 */
[----:B------:R-:W-:-:S04]  /*0660*/  FFMA R23, R12, R12, R23 ;  /* 0x0000000c0c177223 */ /* 0x000fc80000000017 */
[----:B------:R-:W-:Y:S01]  /*0670*/  FFMA R13, R26, R26, R23 ;  /* 0x0000001a1a0d7223 */ /* 0x000fe20000000017 */
[----:B------:R-:W-:Y:S06]  /*0680*/  BRA.U UP1, `(.L_x_91) ;  /* 0xfffffff901dc7547 */ /* 0x000fec000b83ffff */
.L_x_90:
[----:B------:R-:W-:Y:S05]  /*0690*/  BRA.U !UP0, `(.L_x_89) ;  /* 0x0000000508607547 */ /* 0x000fea000b800000 */
[----:B------:R-:W-:Y:S02]  /*06a0*/  UISETP.GE.U32.AND UP0, UPT, UR9, 0x8, UPT ;  /* 0x000000080900788c */ /* 0x000fe4000bf06070 */
[----:B------:R-:W-:-:S04]  /*06b0*/  ULOP3.LUT UR5, UR8, 0x7, URZ, 0xc0, !UPT ;  /* 0x0000000708057892 */ /* 0x000fc8000f8ec0ff */
[----:B------:R-:W-:-:S03]  /*06c0*/  UISETP.NE.AND UP1, UPT, UR5, URZ, UPT ;  /* 0x000000ff0500728c */ /* 0x000fc6000bf25270 */
[----:B------:R-:W-:Y:S08]  /*06d0*/  BRA.U !UP0, `(.L_x_92) ;  /* 0x0000000108987547 */ /* 0x000ff0000b800000 */
[----:B------:R-:W0:Y:S01]  /*06e0*/  LDC.64 R4, c[0x0][0x388] ;  /* 0x0000e200ff047b82 */ /* 0x000e220000000a00 */
[----:B------:R-:W-:-:S07]  /*06f0*/  IADD3 R9, PT, PT, R0, R7, RZ ;  /* 0x0000000700097210 */ /* 0x000fce0007ffe0ff */
[----:B------:R-:W1:Y:S01]  /*0700*/  LDC.64 R2, c[0x0][0x380] ;  /* 0x0000e000ff027b82 */ /* 0x000e620000000a00 */
[----:B0-----:R-:W-:-:S05]  /*0710*/  IMAD.WIDE R4, R9, 0x4, R4 ;  /* 0x0000000409047825 */ /* 0x001fca00078e0204 */
[----:B------:R-:W2:Y:S01]  /*0720*/  LDG.E R21, desc[UR16][R4.64] ;  /* 0x0000001004157981 */ /* 0x000ea2000c1e1900 */
[----:B-1----:R-:W-:-:S03]  /*0730*/  IMAD.WIDE.U32 R2, R7, 0x4, R2 ;  /* 0x0000000407027825 */ /* 0x002fc600078e0002 */
        /* <DEDUP_REMOVED lines=15> */
[----:B------:R-:W-:Y:S01]  /*0830*/  IADD3 R7, PT, PT, R7, 0x8, RZ ;  /* 0x0000000807077810 */ /* 0x000fe20007ffe0ff */
        /* <DEDUP_REMOVED lines=15> */
[----:B------:R-:W-:-:S07]  /*0930*/  FFMA R13, R16, R16, R13 ;  /* 0x00000010100d7223 */ /* 0x000fce000000000d */
.L_x_92:
        /* <DEDUP_REMOVED lines=17> */
[----:B------:R-:W5:Y:S01]  /*0a50*/  LDG.E R14, desc[UR16][R2.64+0xc] ;  /* 0x00000c10020e7981 */ /* 0x000f62000c1e1900 */
[----:B------:R-:W-:-:S02]  /*0a60*/  VIADD R7, R7, 0x4 ;  /* 0x0000000407077836 */ /* 0x000fc40000000000 */
[----:B--2---:R-:W-:-:S04]  /*0a70*/  FADD R8, R8, -R9 ;  /* 0x8000000908087221 */ /* 0x004fc80000000000 */
[----:B------:R-:W-:Y:S01]  /*0a80*/  FFMA R8, R8, R8, R13 ;  /* 0x0000000808087223 */ /* 0x000fe2000000000d */
[----:B---3--:R-:W-:-:S04]  /*0a90*/  FADD R11, R10, -R11 ;  /* 0x8000000b0a0b7221 */ /* 0x008fc80000000000 */
[----:B------:R-:W-:Y:S01]  /*0aa0*/  FFMA R8, R11, R11, R8 ;  /* 0x0000000b0b087223 */ /* 0x000fe20000000008 */
[----:B----4-:R-:W-:-:S04]  /*0ab0*/  FADD R15, R12, -R15 ;  /* 0x8000000f0c0f7221 */ /* 0x010fc80000000000 */
[----:B------:R-:W-:Y:S01]  /*0ac0*/  FFMA R8, R15, R15, R8 ;  /* 0x0000000f0f087223 */ /* 0x000fe20000000008 */
[----:B-----5:R-:W-:-:S04]  /*0ad0*/  FADD R17, R14, -R17 ;  /* 0x800000110e117221 */ /* 0x020fc80000000000 */
[----:B------:R-:W-:-:S07]  /*0ae0*/  FFMA R13, R17, R17, R8 ;  /* 0x00000011110d7223 */ /* 0x000fce0000000008 */
.L_x_93:
[----:B------:R-:W-:Y:S05]  /*0af0*/  BRA.U !UP1, `(.L_x_89) ;  /* 0x0000000109487547 */ /* 0x000fea000b800000 */
[----:B------:R-:W0:Y:S01]  /*0b00*/  LDC.64 R4, c[0x0][0x380] ;  /* 0x0000e000ff047b82 */ /* 0x000e220000000a00 */
[----:B------:R-:W-:-:S07]  /*0b10*/  UIADD3 UR4, UPT, UPT, -UR4, URZ, URZ ;  /* 0x000000ff04047290 */ /* 0x000fce000fffe1ff */
[----:B------:R-:W1:Y:S01]  /*0b20*/  LDC.64 R2, c[0x0][0x388] ;  /* 0x0000e200ff027b82 */ /* 0x000e620000000a00 */
[----:B0-----:R-:W-:Y:S01]  /*0b30*/  IMAD.WIDE.U32 R4, R7, 0x4, R4 ;  /* 0x0000000407047825 */ /* 0x001fe200078e0004 */
[----:B------:R-:W-:Y:S02]  /*0b40*/  IADD3 R7, PT, PT, R0, R7, RZ ;  /* 0x0000000700077210 */ /* 0x000fe40007ffe0ff */
[----:B------:R-:W-:Y:S02]  /*0b50*/  MOV R8, R4 ;  /* 0x0000000400087202 */ /* 0x000fe40000000f00 */
[----:B------:R-:W-:-:S07]  /*0b60*/  MOV R9, R5 ;  /* 0x0000000500097202 */ /* 0x000fce0000000f00 */
.L_x_94:
[----:B-1----:R-:W-:Y:S01]  /*0b70*/  IMAD.WIDE R4, R7, 0x4, R2 ;  /* 0x0000000407047825 */ /* 0x002fe200078e0202 */
[----:B------:R0:W2:Y:S05]  /*0b80*/  LDG.E R0, desc[UR16][R8.64] ;  /* 0x0000001008007981 */ /* 0x0000aa000c1e1900 */
[----:B------:R-:W2:Y:S01]  /*0b90*/  LDG.E R5, desc[UR16][R4.64] ;  /* 0x0000001004057981 */ /* 0x000ea2000c1e1900 */
[----:B------:R-:W-:-:S04]  /*0ba0*/  UIADD3 UR4, UPT, UPT, UR4, 0x1, URZ ;  /* 0x0000000104047890 */ /* 0x000fc8000fffe0ff */
[----:B------:R-:W-:Y:S01]  /*0bb0*/  UISETP.NE.AND UP0, UPT, UR4, URZ, UPT ;  /* 0x000000ff0400728c */ /* 0x000fe2000bf05270 */
[----:B0-----:R-:W-:Y:S01]  /*0bc0*/  IADD3 R8, P0, PT, R8, 0x4, RZ ;  /* 0x0000000408087810 */ /* 0x001fe20007f1e0ff */
[----:B------:R-:W-:-:S03]  /*0bd0*/  VIADD R7, R7, 0x1 ;  /* 0x0000000107077836 */ /* 0x000fc60000000000 */
[----:B------:R-:W-:Y:S01]  /*0be0*/  IADD3.X R9, PT, PT, RZ, R9, RZ, P0, !PT ;  /* 0x00000009ff097210 */ /* 0x000fe200007fe4ff */
[----:B--2---:R-:W-:-:S04]  /*0bf0*/  FADD R0, R0, -R5 ;  /* 0x8000000500007221 */ /* 0x004fc80000000000 */
[----:B------:R-:W-:Y:S01]  /*0c00*/  FFMA R13, R0, R0, R13 ;  /* 0x00000000000d7223 */ /* 0x000fe2000000000d */
[----:B------:R-:W-:Y:S06]  /*0c10*/  BRA.U UP0, `(.L_x_94) ;  /* 0xfffffffd00d47547 */ /* 0x000fec000b83ffff */
.L_x_89:
[----:B------:R-:W0:Y:S01]  /*0c20*/  LDC R4, c[0x0][0x3a8] ;  /* 0x0000ea00ff047b82 */ /* 0x000e220000000800 */
[----:B------:R-:W-:Y:S01]  /*0c30*/  BSSY.RECONVERGENT B0, `(.L_x_95) ;  /* 0x000000d000007945 */ /* 0x000fe20003800200 */
[----:B0-----:R-:W-:-:S04]  /*0c40*/  FMUL R4, R4, R4 ;  /* 0x0000000404047220 */ /* 0x001fc80000400000 */
[----:B------:R-:W0:Y:S08]  /*0c50*/  MUFU.RCP R3, R4 ;  /* 0x0000000400037308 */ /* 0x000e300000001000 */
[----:B------:R-:W1:Y:S01]  /*0c60*/  FCHK P0, -R13, R4 ;  /* 0x000000040d007302 */ /* 0x000e620000000100 */
[----:B0-----:R-:W-:-:S04]  /*0c70*/  FFMA R0, -R4, R3, 1 ;  /* 0x3f80000004007423 */ /* 0x001fc80000000103 */
[----:B------:R-:W-:-:S04]  /*0c80*/  FFMA R0, R3, R0, R3 ;  /* 0x0000000003007223 */ /* 0x000fc80000000003 */
[----:B------:R-:W-:-:S04]  /*0c90*/  FFMA R3, R0, -R13, RZ ;  /* 0x8000000d00037223 */ /* 0x000fc800000000ff */
[----:B------:R-:W-:-:S04]  /*0ca0*/  FFMA R2, -R4, R3, -R13 ;  /* 0x0000000304027223 */ /* 0x000fc8000000090d */
[----:B------:R-:W-:Y:S01]  /*0cb0*/  FFMA R0, R0, R2, R3 ;  /* 0x0000000200007223 */ /* 0x000fe20000000003 */
[----:B-1----:R-:W-:Y:S06]  /*0cc0*/  @!P0 BRA `(.L_x_96) ;  /* 0x00000000000c8947 */ /* 0x002fec0003800000 */
[----:B------:R-:W-:Y:S01]  /*0cd0*/  FADD R3, -R13, -RZ ;  /* 0x800000ff0d037221 */ /* 0x000fe20000000100 */
[----:B------:R-:W-:-:S07]  /*0ce0*/  MOV R2, 0xd00 ;  /* 0x00000d0000027802 */ /* 0x000fce0000000f00 */
[----:B------:R-:W-:Y:S05]  /*0cf0*/  CALL.REL.NOINC `($__internal_5_$__cuda_sm3x_div_rn_noftz_f32_slowpath) ;  /* 0x0000000c00287944 */ /* 0x000fea0003c00000 */
.L_x_96:
[----:B------:R-:W-:Y:S05]  /*0d00*/  BSYNC.RECONVERGENT B0 ;  /* 0x0000000000007941 */ /* 0x000fea0003800200 */
.L_x_95:
[----:B------:R-:W-:Y:S01]  /*0d10*/  HFMA2 R3, -RZ, RZ, 0.96630859375, -0.0022525787353515625 ;  /* 0x3bbb989dff037431 */ /* 0x000fe200000001ff */
[----:B------:R-:W-:Y:S01]  /*0d20*/  MOV R5, 0x437c0000 ;  /* 0x437c000000057802 */ /* 0x000fe20000000f00 */
[----:B------:R-:W0:Y:S03]  /*0d30*/  LDCU UR4, c[0x0][0x3a4] ;  /* 0x00007480ff0477ac */ /* 0x000e260008000800 */
[----:B------:R-:W-:-:S04]  /*0d40*/  FFMA.SAT R2, R0, R3, 0.5 ;  /* 0x3f00000000027423 */ /* 0x000fc80000002003 */
[----:B------:R-:W-:-:S04]  /*0d50*/  FFMA.RM R2, R2, R5, 12582913 ;  /* 0x4b40000102027423 */ /* 0x000fc80000004005 */
[----:B------:R-:W-:Y:S01]  /*0d60*/  FADD R3, R2, -12583039 ;  /* 0xcb40007f02037421 */ /* 0x000fe20000000000 */
[----:B0-----:R-:W-:-:S03]  /*0d70*/  UISETP.GE.AND UP0, UPT, UR4, 0x1, UPT ;  /* 0x000000010400788c */ /* 0x001fc6000bf06270 */
[----:B------:R-:W-:-:S04]  /*0d80*/  FFMA R3, R0, 1.4426950216293334961, -R3 ;  /* 0x3fb8aa3b00037823 */ /* 0x000fc80000000803 */
[----:B------:R-:W-:Y:S01]  /*0d90*/  FFMA R3, R0, 1.925963033500011079e-08, R3 ;  /* 0x32a5706000037823 */ /* 0x000fe20000000003 */
[----:B------:R-:W-:-:S05]  /*0da0*/  IMAD.SHL.U32 R0, R2, 0x800000, RZ ;  /* 0x0080000002007824 */ /* 0x000fca00078e00ff */
[----:B------:R-:W0:Y:S02]  /*0db0*/  MUFU.EX2 R3, R3 ;  /* 0x0000000300037308 */ /* 0x000e240000000800 */
[----:B0-----:R-:W-:-:S05]  /*0dc0*/  FMUL R0, R0, R3 ;  /* 0x0000000300007220 */ /* 0x001fca0000400000 */
[----:B------:R-:W-:Y:S01]  /*0dd0*/  MOV R2, R0 ;  /* 0x0000000000027202 */ /* 0x000fe20000000f00 */
[----:B------:R-:W-:Y:S06]  /*0de0*/  BRA.U !UP0, `(.L_x_97) ;  /* 0x0000000908d07547 */ /* 0x000fec000b800000 */
[----:B------:R-:W-:Y:S02]  /*0df0*/  UISETP.GE.U32.AND UP0, UPT, UR4, 0x8, UPT ;  /* 0x000000080400788c */ /* 0x000fe4000bf06070 */
[----:B------:R-:W-:Y:S01]  /*0e00*/  IMAD R3, R6, UR4, RZ ;  /* 0x0000000406037c24 */ /* 0x000fe2000f8e02ff */
[----:B------:R-:W-:Y:S01]  /*0e10*/  ULOP3.LUT UR5, UR4, 0x7, URZ, 0xc0, !UPT ;  /* 0x0000000704057892 */ /* 0x000fe2000f8ec0ff */
[----:B------:R-:W-:Y:S02]  /*0e20*/  MOV R4, RZ ;  /* 0x000000ff00047202 */ /* 0x000fe40000000f00 */
[----:B------:R-:W-:Y:S01]  /*0e30*/  MOV R2, R0 ;  /* 0x0000000000027202 */ /* 0x000fe20000000f00 */
[----:B------:R-:W-:Y:S02]  /*0e40*/  UISETP.NE.AND UP1, UPT, UR5, URZ, UPT ;  /* 0x000000ff0500728c */ /* 0x000fe4000bf25270 */
[----:B------:R-:W-:Y:S09]  /*0e50*/  BRA.U !UP0, `(.L_x_98) ;  /* 0x0000000508507547 */ /* 0x000ff2000b800000 */
[----:B------:R-:W0:Y:S01]  /*0e60*/  LDC.64 R4, c[0x0][0x390] ;  /* 0x0000e400ff047b82 */ /* 0x000e220000000a00 */
[----:B------:R-:W-:Y:S01]  /*0e70*/  ULOP3.LUT UR4, UR4, 0x7ffffff8, URZ, 0xc0, !UPT ;  /* 0x7ffffff804047892 */ /* 0x000fe2000f8ec0ff */
[----:B------:R-:W-:Y:S01]  /*0e80*/  IMAD.MOV R10, RZ, RZ, -R6 ;  /* 0x000000ffff0a7224 */ /* 0x000fe200078e0a06 */
[----:B------:R-:W-:Y:S01]  /*0e90*/  MOV R2, R0 ;  /* 0x0000000000027202 */ /* 0x000fe20000000f00 */
[----:B0-----:R-:W-:-:S03]  /*0ea0*/  IMAD.WIDE R4, R3, 0x4, R4 ;  /* 0x0000000403047825 */ /* 0x001fc600078e0204 */
[----:B------:R-:W-:Y:S01]  /*0eb0*/  IADD3 R7, P0, PT, R4, 0x10, RZ ;  /* 0x0000001004077810 */ /* 0x000fe20007f1e0ff */
[----:B------:R-:W-:Y:S01]  /*0ec0*/  IMAD.U32 R4, RZ, RZ, UR4 ;  /* 0x00000004ff047e24 */ /* 0x000fe2000f8e00ff */
[----:B------:R-:W-:Y:S02]  /*0ed0*/  UMOV UR4, URZ ;  /* 0x000000ff00047c82 */ /* 0x000fe40008000000 */
[----:B------:R-:W-:Y:S02]  /*0ee0*/  IADD3.X R12, PT, PT, RZ, R5, RZ, P0, !PT ;  /* 0x00000005ff0c7210 */ /* 0x000fe400007fe4ff */
[----:B------:R-:W-:-:S07]  /*0ef0*/  MOV R5, R3 ;  /* 0x0000000300057202 */ /* 0x000fce0000000f00 */
.L_x_99:
[----:B------:R-:W-:Y:S01]  /*0f00*/  ISETP.NE.AND P5, PT, R10, RZ, PT ;  /* 0x000000ff0a00720c */ /* 0x000fe20003fa5270 */
[----:B------:R-:W-:-:S12]  /*0f10*/  UIADD3 UR6, UPT, UPT, UR4, 0x1, URZ ;  /* 0x0000000104067890 */ /* 0x000fd8000fffe0ff */
[----:B------:R-:W0:Y:S01]  /*0f20*/  @P5 LDC.64 R8, c[0x0][0x390] ;  /* 0x0000e400ff085b82 */ /* 0x000e220000000a00 */
[----:B------:R-:W-:-:S07]  /*0f30*/  ISETP.NE.AND P1, PT, R6, UR6, PT ;  /* 0x0000000606007c0c */ /* 0x000fce000bf25270 */
[----:B------:R-:W1:Y:S01]  /*0f40*/  @P5 LDC R13, c[0x0][0x3ac] ;  /* 0x0000eb00ff0d5b82 */ /* 0x000e620000000800 */
[----:B0-----:R-:W-:Y:S01]  /*0f50*/  @P5 IMAD.WIDE R8, R5, 0x4, R8 ;  /* 0x0000000405085825 */ /* 0x001fe200078e0208 */
[----:B------:R-:W-:-:S06]  /*0f60*/  UIADD3 UR6, UPT, UPT, UR4, 0x2, URZ ;  /* 0x0000000204067890 */ /* 0x000fcc000fffe0ff */
[----:B------:R-:W0:Y:S01]  /*0f70*/  @P1 LDC R14, c[0x0][0x3b0] ;  /* 0x0000ec00ff0e1b82 */ /* 0x000e220000000800 */
[----:B------:R2:W3:Y:S02]  /*0f80*/  @P5 LDG.E R11, desc[UR16][R8.64] ;  /* 0x00000010080b5981 */ /* 0x0004e4000c1e1900 */
[----:B--2---:R-:W-:Y:S02]  /*0f90*/  MOV R8, R7 ;  /* 0x0000000700087202 */ /* 0x004fe40000000f00 */
[----:B------:R-:W-:Y:S02]  /*0fa0*/  MOV R9, R12 ;  /* 0x0000000c00097202 */ /* 0x000fe40000000f00 */
[----:B------:R-:W-:Y:S01]  /*0fb0*/  ISETP.NE.AND P0, PT, R6, UR6, PT ;  /* 0x0000000606007c0c */ /* 0x000fe2000bf05270 */
[----:B------:R-:W3:Y:S02]  /*0fc0*/  @P5 LDC R12, c[0x0][0x3b0] ;  /* 0x0000ec00ff0c5b82 */ /* 0x000ee40000000800 */
[----:B------:R-:W0:Y:S01]  /*0fd0*/  @P1 LDG.E R15, desc[UR16][R8.64+-0xc] ;  /* 0xfffff410080f1981 */ /* 0x000e22000c1e1900 */
[----:B------:R-:W-:-:S06]  /*0fe0*/  UIADD3 UR6, UPT, UPT, UR4, 0x3, URZ ;  /* 0x0000000304067890 */ /* 0x000fcc000fffe0ff */
[----:B------:R-:W-:-:S03]  /*0ff0*/  ISETP.NE.AND P4, PT, R6, UR6, PT ;  /* 0x0000000606007c0c */ /* 0x000fc6000bf85270 */
[----:B------:R-:W2:Y:S01]  /*1000*/  @P0 LDG.E R19, desc[UR16][R8.64+-0x8] ;  /* 0xfffff81008130981 */ /* 0x000ea2000c1e1900 */
[----:B------:R-:W-:-:S06]  /*1010*/  UIADD3 UR6, UPT, UPT, UR4, 0x4, URZ ;  /* 0x0000000404067890 */ /* 0x000fcc000fffe0ff */
[C---:B------:R-:W-:Y:S01]  /*1020*/  ISETP.NE.AND P3, PT, R6.reuse, UR6, PT ;  /* 0x0000000606007c0c */ /* 0x040fe2000bf65270 */
[----:B------:R-:W-:Y:S02]  /*1030*/  UIADD3 UR6, UPT, UPT, UR4, 0x5, URZ ;  /* 0x0000000504067890 */ /* 0x000fe4000fffe0ff */
[----:B------:R-:W4:Y:S01]  /*1040*/  @P4 LDG.E R7, desc[UR16][R8.64+-0x4] ;  /* 0xfffffc1008074981 */ /* 0x000f22000c1e1900 */
[----:B------:R-:W4:Y:S03]  /*1050*/  @P4 LDC R16, c[0x0][0x3b0] ;  /* 0x0000ec00ff104b82 */ /* 0x000f260000000800 */
[----:B------:R-:W-:Y:S01]  /*1060*/  ISETP.NE.AND P2, PT, R6, UR6, PT ;  /* 0x0000000606007c0c */ /* 0x000fe2000bf45270 */
[----:B------:R-:W-:-:S05]  /*1070*/  UIADD3 UR6, UPT, UPT, UR4, 0x6, URZ ;  /* 0x0000000604067890 */ /* 0x000fca000fffe0ff */
[----:B------:R-:W5:Y:S08]  /*1080*/  @P3 LDC R18, c[0x0][0x3b0] ;  /* 0x0000ec00ff123b82 */ /* 0x000f700000000800 */
[----:B------:R-:W5:Y:S01]  /*1090*/  @P2 LDC R20, c[0x0][0x3b0] ;  /* 0x0000ec00ff142b82 */ /* 0x000f620000000800 */
[----:B---3--:R-:W-:-:S07]  /*10a0*/  FSETP.GT.AND P6, PT, R11, R12, P5 ;  /* 0x0000000c0b00720b */ /* 0x008fce0002fc4000 */
[----:B------:R-:W3:Y:S01]  /*10b0*/  @P1 LDC R12, c[0x0][0x3ac] ;  /* 0x0000eb00ff0c1b82 */ /* 0x000ee20000000800 */
[----:B------:R-:W-:Y:S01]  /*10c0*/  @P5 FMUL R11, R0, R11 ;  /* 0x0000000b000b5220 */ /* 0x000fe20000400000 */
[----:B------:R-:W-:-:S04]  /*10d0*/  ISETP.NE.AND P5, PT, R6, UR6, PT ;  /* 0x0000000606007c0c */ /* 0x000fc8000bfa5270 */
[----:B-1----:R-:W-:Y:S02]  /*10e0*/  @P6 FFMA R2, R11, R13, R2 ;  /* 0x0000000d0b026223 */ /* 0x002fe40000000002 */
[----:B------:R-:W5:Y:S01]  /*10f0*/  @P3 LDG.E R13, desc[UR16][R8.64] ;  /* 0x00000010080d3981 */ /* 0x000f62000c1e1900 */
[----:B0-----:R-:W-:Y:S01]  /*1100*/  FSETP.GT.AND P6, PT, R15, R14, P1 ;  /* 0x0000000e0f00720b */ /* 0x001fe20000fc4000 */
[----:B------:R-:W-:Y:S02]  /*1110*/  UIADD3 UR6, UPT, UPT, UR4, 0x7, URZ ;  /* 0x0000000704067890 */ /* 0x000fe4000fffe0ff */
[----:B------:R-:W5:Y:S01]  /*1120*/  @P2 LDG.E R11, desc[UR16][R8.64+0x4] ;  /* 0x00000410080b2981 */ /* 0x000f62000c1e1900 */
[----:B------:R-:W-:Y:S01]  /*1130*/  @P1 FMUL R15, R0, R15 ;  /* 0x0000000f000f1220 */ /* 0x000fe20000400000 */
[----:B------:R-:W0:Y:S02]  /*1140*/  @P0 LDC R14, c[0x0][0x3ac] ;  /* 0x0000eb00ff0e0b82 */ /* 0x000e240000000800 */
[----:B------:R-:W5:Y:S06]  /*1150*/  @P5 LDG.E R17, desc[UR16][R8.64+0x8] ;  /* 0x0000081008115981 */ /* 0x000f6c000c1e1900 */
[----:B------:R-:W1:Y:S01]  /*1160*/  @P5 LDC R22, c[0x0][0x3b0] ;  /* 0x0000ec00ff165b82 */ /* 0x000e620000000800 */
[----:B---3--:R-:W-:Y:S01]  /*1170*/  @P6 FFMA R2, R15, R12, R2 ;  /* 0x0000000c0f026223 */ /* 0x008fe20000000002 */
[----:B------:R-:W-:-:S06]  /*1180*/  ISETP.NE.AND P6, PT, R6, UR6, PT ;  /* 0x0000000606007c0c */ /* 0x000fcc000bfc5270 */
[----:B------:R-:W2:Y:S07]  /*1190*/  @P0 LDC R12, c[0x0][0x3b0] ;  /* 0x0000ec00ff0c0b82 */ /* 0x000eae0000000800 */
[----:B------:R-:W3:Y:S01]  /*11a0*/  @P6 LDG.E R15, desc[UR16][R8.64+0xc] ;  /* 0x00000c10080f6981 */ /* 0x000ee2000c1e1900 */
[----:B--2---:R-:W-:Y:S02]  /*11b0*/  FSETP.GT.AND P1, PT, R19, R12, P0 ;  /* 0x0000000c1300720b */ /* 0x004fe40000724000 */
[----:B------:R-:W2:Y:S01]  /*11c0*/  @P4 LDC R12, c[0x0][0x3ac] ;  /* 0x0000eb00ff0c4b82 */ /* 0x000ea20000000800 */
[----:B------:R-:W-:-:S10]  /*11d0*/  @P0 FMUL R19, R0, R19 ;  /* 0x0000001300130220 */ /* 0x000fd40000400000 */
[----:B0-----:R-:W-:Y:S01]  /*11e0*/  @P1 FFMA R2, R19, R14, R2 ;  /* 0x0000000e13021223 */ /* 0x001fe20000000002 */
[----:B----4-:R-:W-:Y:S01]  /*11f0*/  FSETP.GT.AND P1, PT, R7, R16, P4 ;  /* 0x000000100700720b */ /* 0x010fe20002724000 */
[----:B------:R-:W0:Y:S01]  /*1200*/  @P3 LDC R14, c[0x0][0x3ac] ;  /* 0x0000eb00ff0e3b82 */ /* 0x000e220000000800 */
[----:B------:R-:W-:-:S07]  /*1210*/  @P4 FMUL R7, R0, R7 ;  /* 0x0000000700074220 */ /* 0x000fce0000400000 */
[----:B------:R-:W4:Y:S04]  /*1220*/  @P2 LDC R16, c[0x0][0x3ac] ;  /* 0x0000eb00ff102b82 */ /* 0x000f280000000800 */
[----:B--2---:R-:W-:-:S04]  /*1230*/  @P1 FFMA R2, R7, R12, R2 ;  /* 0x0000000c07021223 */ /* 0x004fc80000000002 */
[----:B------:R-:W2:Y:S08]  /*1240*/  @P5 LDC R7, c[0x0][0x3ac] ;  /* 0x0000eb00ff075b82 */ /* 0x000eb00000000800 */
[----:B------:R-:W3:Y:S01]  /*1250*/  @P6 LDC R12, c[0x0][0x3b0] ;  /* 0x0000ec00ff0c6b82 */ /* 0x000ee20000000800 */
[----:B------:R-:W-:Y:S01]  /*1260*/  UIADD3 UR4, UPT, UPT, UR4, 0x8, URZ ;  /* 0x0000000804047890 */ /* 0x000fe2000fffe0ff */
[----:B------:R-:W-:Y:S01]  /*1270*/  VIADD R10, R10, 0x8 ;  /* 0x000000080a0a7836 */ /* 0x000fe20000000000 */
[----:B------:R-:W-:-:S02]  /*1280*/  IADD3 R5, PT, PT, R5, 0x8, RZ ;  /* 0x0000000805057810 */ /* 0x000fc40007ffe0ff */
[----:B-----5:R-:W-:Y:S01]  /*1290*/  FSETP.GT.AND P0, PT, R13, R18, P3 ;  /* 0x000000120d00720b */ /* 0x020fe20001f04000 */
[C---:B------:R-:W-:Y:S01]  /*12a0*/  @P3 FMUL R13, R0.reuse, R13 ;  /* 0x0000000d000d3220 */ /* 0x040fe20000400000 */
[----:B------:R-:W-:Y:S01]  /*12b0*/  FSETP.GT.AND P1, PT, R11, R20, P2 ;  /* 0x000000140b00720b */ /* 0x000fe20001724000 */
[----:B------:R-:W-:-:S10]  /*12c0*/  @P2 FMUL R11, R0, R11 ;  /* 0x0000000b000b2220 */ /* 0x000fd40000400000 */
[----:B0-----:R-:W-:Y:S01]  /*12d0*/  @P0 FFMA R2, R13, R14, R2 ;  /* 0x0000000e0d020223 */ /* 0x001fe20000000002 */
[----:B-1----:R-:W-:Y:S01]  /*12e0*/  FSETP.GT.AND P0, PT, R17, R22, P5 ;  /* 0x000000161100720b */ /* 0x002fe20002f04000 */
[----:B------:R-:W0:Y:S01]  /*12f0*/  @P6 LDC R13, c[0x0][0x3ac] ;  /* 0x0000eb00ff0d6b82 */ /* 0x000e220000000800 */
[----:B------:R-:W-:Y:S01]  /*1300*/  @P5 FMUL R17, R0, R17 ;  /* 0x0000001100115220 */ /* 0x000fe20000400000 */
[----:B----4-:R-:W-:-:S10]  /*1310*/  @P1 FFMA R2, R11, R16, R2 ;  /* 0x000000100b021223 */ /* 0x010fd40000000002 */
[----:B--2---:R-:W-:Y:S01]  /*1320*/  @P0 FFMA R2, R17, R7, R2 ;  /* 0x0000000711020223 */ /* 0x004fe20000000002 */
[----:B------:R-:W-:Y:S02]  /*1330*/  ISETP.NE.AND P0, PT, R4, UR4, PT ;  /* 0x0000000404007c0c */ /* 0x000fe4000bf05270 */
[----:B---3--:R-:W-:Y:S01]  /*1340*/  FSETP.GT.AND P2, PT, R15, R12, P6 ;  /* 0x0000000c0f00720b */ /* 0x008fe20003744000 */
[----:B------:R-:W-:Y:S01]  /*1350*/  @P6 FMUL R15, R0, R15 ;  /* 0x0000000f000f6220 */ /* 0x000fe20000400000 */
[----:B------:R-:W-:-:S04]  /*1360*/  IADD3 R7, P1, PT, R8, 0x20, RZ ;  /* 0x0000002008077810 */ /* 0x000fc80007f3e0ff */
[----:B------:R-:W-:-:S07]  /*1370*/  IADD3.X R12, PT, PT, RZ, R9, RZ, P1, !PT ;  /* 0x00000009ff0c7210 */ /* 0x000fce0000ffe4ff */
[----:B0-----:R-:W-:Y:S01]  /*1380*/  @P2 FFMA R2, R15, R13, R2 ;  /* 0x0000000d0f022223 */ /* 0x001fe20000000002 */
[----:B------:R-:W-:Y:S06]  /*1390*/  @P0 BRA `(.L_x_99) ;  /* 0xfffffff800d80947 */ /* 0x000fec000383ffff */
.L_x_98:
[----:B------:R-:W-:Y:S05]  /*13a0*/  BRA.U !UP1, `(.L_x_97) ;  /* 0x0000000509607547 */ /* 0x000fea000b800000 */
[----:B------:R-:W0:Y:S01]  /*13b0*/  LDC R5, c[0x0][0x3a4] ;  /* 0x0000e900ff057b82 */ /* 0x000e220000000800 */
[----:B------:R-:W-:Y:S01]  /*13c0*/  UISETP.GE.U32.AND UP0, UPT, UR5, 0x4, UPT ;  /* 0x000000040500788c */ /* 0x000fe2000bf06070 */
[----:B0-----:R-:W-:-:S04]  /*13d0*/  LOP3.LUT R14, R5, 0x3, RZ, 0xc0, !PT ;  /* 0x00000003050e7812 */ /* 0x001fc800078ec0ff */
[----:B------:R-:W-:-:S04]  /*13e0*/  ISETP.NE.AND P0, PT, R14, RZ, PT ;  /* 0x000000ff0e00720c */ /* 0x000fc80003f05270 */
[----:B------:R-:W-:Y:S09]  /*13f0*/  BRA.U !UP0, `(.L_x_100) ;  /* 0x0000000108a07547 */ /* 0x000ff2000b800000 */
[C---:B------:R-:W-:Y:S01]  /*1400*/  ISETP.NE.AND P2, PT, R4.reuse, R6, PT ;  /* 0x000000060400720c */ /* 0x040fe20003f45270 */
[----:B------:R-:W0:Y:S01]  /*1410*/  LDCU.64 UR4, c[0x0][0x390] ;  /* 0x00007200ff0477ac */ /* 0x000e220008000a00 */
[----:B------:R-:W-:Y:S02]  /*1420*/  IADD3 R9, PT, PT, R4, 0x1, RZ ;  /* 0x0000000104097810 */ /* 0x000fe40007ffe0ff */
[----:B------:R-:W-:Y:S02]  /*1430*/  IADD3 R12, P3, PT, R3, R4, RZ ;  /* 0x00000004030c7210 */ /* 0x000fe40007f7e0ff */
[----:B------:R-:W-:-:S07]  /*1440*/  ISETP.NE.AND P1, PT, R9, R6, PT ;  /* 0x000000060900720c */ /* 0x000fce0003f25270 */
[----:B------:R-:W1:Y:S01]  /*1450*/  @P2 LDC.64 R10, c[0x0][0x390] ;  /* 0x0000e400ff0a2b82 */ /* 0x000e620000000a00 */
[C---:B------:R-:W-:Y:S02]  /*1460*/  @P2 IADD3 R7, PT, PT, R3.reuse, R4, RZ ;  /* 0x0000000403072210 */ /* 0x040fe40007ffe0ff */
[----:B------:R-:W-:Y:S02]  /*1470*/  LEA.HI.X.SX32 R9, R3, RZ, 0x1, P3 ;  /* 0x000000ff03097211 */ /* 0x000fe400018f0eff */
[----:B------:R-:W-:Y:S02]  /*1480*/  IADD3 R13, PT, PT, R4, 0x3, RZ ;  /* 0x00000003040d7810 */ /* 0x000fe40007ffe0ff */
[C---:B0-----:R-:W-:Y:S01]  /*1490*/  LEA R8, P3, R12.reuse, UR4, 0x2 ;  /* 0x000000040c087c11 */ /* 0x041fe2000f8610ff */
[----:B------:R-:W0:Y:S03]  /*14a0*/  @P1 LDC R16, c[0x0][0x3b0] ;  /* 0x0000ec00ff101b82 */ /* 0x000e260000000800 */
[----:B------:R-:W-:-:S02]  /*14b0*/  LEA.HI.X R9, R12, UR5, R9, 0x2, P3 ;  /* 0x000000050c097c11 */ /* 0x000fc400098f1409 */
[----:B------:R-:W-:-:S03]  /*14c0*/  ISETP.NE.AND P3, PT, R13, R6, PT ;  /* 0x000000060d00720c */ /* 0x000fc60003f65270 */
[----:B------:R-:W2:Y:S01]  /*14d0*/  @P2 LDC R12, c[0x0][0x3ac] ;  /* 0x0000eb00ff0c2b82 */ /* 0x000ea20000000800 */
[----:B-1----:R-:W-:-:S07]  /*14e0*/  @P2 IMAD.WIDE R10, R7, 0x4, R10 ;  /* 0x00000004070a2825 */ /* 0x002fce00078e020a */
[----:B------:R-:W1:Y:S02]  /*14f0*/  @P1 LDC R17, c[0x0][0x3ac] ;  /* 0x0000eb00ff111b82 */ /* 0x000e640000000800 */
[----:B------:R-:W3:Y:S01]  /*1500*/  @P3 LDG.E R15, desc[UR16][R8.64+0xc] ;  /* 0x00000c10080f3981 */ /* 0x000ee2000c1e1900 */
[----:B------:R-:W-:-:S03]  /*1510*/  VIADD R7, R4, 0x2 ;  /* 0x0000000204077836 */ /* 0x000fc60000000000 */
[----:B------:R4:W5:Y:S02]  /*1520*/  @P2 LDG.E R11, desc[UR16][R10.64] ;  /* 0x000000100a0b2981 */ /* 0x000964000c1e1900 */
[----:B------:R-:W-:Y:S01]  /*1530*/  ISETP.NE.AND P4, PT, R7, R6, PT ;  /* 0x000000060700720c */ /* 0x000fe20003f85270 */
[----:B------:R-:W3:Y:S01]  /*1540*/  @P3 LDC R20, c[0x0][0x3b0] ;  /* 0x0000ec00ff143b82 */ /* 0x000ee20000000800 */
[----:B------:R-:W0:Y:S07]  /*1550*/  @P1 LDG.E R7, desc[UR16][R8.64+0x4] ;  /* 0x0000041008071981 */ /* 0x000e2e000c1e1900 */
[----:B----4-:R-:W5:Y:S04]  /*1560*/  @P2 LDC R10, c[0x0][0x3b0] ;  /* 0x0000ec00ff0a2b82 */ /* 0x010f680000000800 */
[----:B------:R4:W2:Y:S04]  /*1570*/  @P4 LDG.E R13, desc[UR16][R8.64+0x8] ;  /* 0x00000810080d4981 */ /* 0x0008a8000c1e1900 */
[----:B------:R-:W2:Y:S08]  /*1580*/  @P4 LDC R18, c[0x0][0x3b0] ;  /* 0x0000ec00ff124b82 */ /* 0x000eb00000000800 */
[----:B----4-:R-:W4:Y:S01]  /*1590*/  @P3 LDC R8, c[0x0][0x3ac] ;  /* 0x0000eb00ff083b82 */ /* 0x010f220000000800 */
[----:B------:R-:W-:-:S02]  /*15a0*/  IADD3 R4, PT, PT, R4, 0x4, RZ ;  /* 0x0000000404047810 */ /* 0x000fc40007ffe0ff */
[----:B-----5:R-:W-:-:S05]  /*15b0*/  FSETP.GT.AND P6, PT, R11, R10, P2 ;  /* 0x0000000a0b00720b */ /* 0x020fca00017c4000 */
[----:B------:R-:W5:Y:S01]  /*15c0*/  @P4 LDC R10, c[0x0][0x3ac] ;  /* 0x0000eb00ff0a4b82 */ /* 0x000f620000000800 */
[----:B0-----:R-:W-:Y:S01]  /*15d0*/  FSETP.GT.AND P5, PT, R7, R16, P1 ;  /* 0x000000100700720b */ /* 0x001fe20000fa4000 */
[C---:B------:R-:W-:Y:S01]  /*15e0*/  @P2 FMUL R11, R0.reuse, R11 ;  /* 0x0000000b000b2220 */ /* 0x040fe20000400000 */
[C---:B------:R-:W-:Y:S01]  /*15f0*/  @P1 FMUL R7, R0.reuse, R7 ;  /* 0x0000000700071220 */ /* 0x040fe20000400000 */
[----:B---3--:R-:W-:Y:S02]  /*1600*/  FSETP.GT.AND P1, PT, R15, R20, P3 ;  /* 0x000000140f00720b */ /* 0x008fe40001f24000 */
[----:B--2---:R-:W-:Y:S02]  /*1610*/  FSETP.GT.AND P2, PT, R13, R18, P4 ;  /* 0x000000120d00720b */ /* 0x004fe40002744000 */
[----:B------:R-:W-:Y:S01]  /*1620*/  @P6 FFMA R2, R11, R12, R2 ;  /* 0x0000000c0b026223 */ /* 0x000fe20000000002 */
[----:B------:R-:W-:-:S05]  /*1630*/  @P4 FMUL R13, R0, R13 ;  /* 0x0000000d000d4220 */ /* 0x000fca0000400000 */
[----:B-1----:R-:W-:Y:S01]  /*1640*/  @P5 FFMA R2, R7, R17, R2 ;  /* 0x0000001107025223 */ /* 0x002fe20000000002 */
[----:B------:R-:W-:-:S04]  /*1650*/  @P3 FMUL R15, R0, R15 ;  /* 0x0000000f000f3220 */ /* 0x000fc80000400000 */
[----:B-----5:R-:W-:-:S04]  /*1660*/  @P2 FFMA R2, R13, R10, R2 ;  /* 0x0000000a0d022223 */ /* 0x020fc80000000002 */
[----:B----4-:R-:W-:-:S07]  /*1670*/  @P1 FFMA R2, R15, R8, R2 ;  /* 0x000000080f021223 */ /* 0x010fce0000000002 */
.L_x_100:
[----:B------:R-:W-:Y:S05]  /*1680*/  @!P0 BRA `(.L_x_97) ;  /* 0x0000000000a88947 */ /* 0x000fea0003800000 */
[----:B------:R-:W-:Y:S02]  /*1690*/  ISETP.NE.AND P0, PT, R14, 0x1, PT ;  /* 0x000000010e00780c */ /* 0x000fe40003f05270 */
[----:B------:R-:W-:-:S11]  /*16a0*/  LOP3.LUT R7, R5, 0x1, RZ, 0xc0, !PT ;  /* 0x0000000105077812 */ /* 0x000fd600078ec0ff */
[----:B------:R-:W-:Y:S05]  /*16b0*/  @!P0 BRA `(.L_x_101) ;  /* 0x0000000000648947 */ /* 0x000fea0003800000 */
[C---:B------:R-:W-:Y:S02]  /*16c0*/  ISETP.NE.AND P0, PT, R4.reuse, R6, PT ;  /* 0x000000060400720c */ /* 0x040fe40003f05270 */
[----:B------:R-:W-:-:S04]  /*16d0*/  IADD3 R5, PT, PT, R4, 0x1, RZ ;  /* 0x0000000104057810 */ /* 0x000fc80007ffe0ff */
[----:B------:R-:W-:-:S07]  /*16e0*/  ISETP.NE.AND P1, PT, R5, R6, PT ;  /* 0x000000060500720c */ /* 0x000fce0003f25270 */
[----:B------:R-:W0:Y:S01]  /*16f0*/  @P0 LDC.64 R10, c[0x0][0x390] ;  /* 0x0000e400ff0a0b82 */ /* 0x000e220000000a00 */
[----:B------:R-:W-:-:S05]  /*1700*/  @P0 IMAD.IADD R5, R3, 0x1, R4 ;  /* 0x0000000103050824 */ /* 0x000fca00078e0204 */
[----:B------:R-:W-:Y:S02]  /*1710*/  @P1 SHF.R.S32.HI R12, RZ, 0x1f, R4 ;  /* 0x0000001fff0c1819 */ /* 0x000fe40000011404 */
[----:B------:R-:W1:Y:S08]  /*1720*/  @P1 LDC.64 R8, c[0x0][0x390] ;  /* 0x0000e400ff081b82 */ /* 0x000e700000000a00 */
[----:B------:R-:W2:Y:S01]  /*1730*/  @P1 LDC R14, c[0x0][0x3b0] ;  /* 0x0000ec00ff0e1b82 */ /* 0x000ea20000000800 */
[----:B0-----:R-:W-:Y:S01]  /*1740*/  @P0 IMAD.WIDE R10, R5, 0x4, R10 ;  /* 0x00000004050a0825 */ /* 0x001fe200078e020a */
[----:B------:R-:W-:-:S06]  /*1750*/  @P1 IADD3 R5, P2, PT, R3, R4, RZ ;  /* 0x0000000403051210 */ /* 0x000fcc0007f5e0ff */
[----:B------:R-:W0:Y:S01]  /*1760*/  @P0 LDC R13, c[0x0][0x3ac] ;  /* 0x0000eb00ff0d0b82 */ /* 0x000e220000000800 */
[----:B------:R-:W-:Y:S01]  /*1770*/  @P1 LEA.HI.X.SX32 R12, R3, R12, 0x1, P2 ;  /* 0x0000000c030c1211 */ /* 0x000fe200010f0eff */
[----:B------:R-:W3:Y:S01]  /*1780*/  @P0 LDG.E R11, desc[UR16][R10.64] ;  /* 0x000000100a0b0981 */ /* 0x000ee2000c1e1900 */
[----:B-1----:R-:W-:-:S05]  /*1790*/  @P1 LEA R8, P2, R5, R8, 0x2 ;  /* 0x0000000805081211 */ /* 0x002fca00078410ff */
[----:B------:R-:W1:Y:S01]  /*17a0*/  @P1 LDC R15, c[0x0][0x3ac] ;  /* 0x0000eb00ff0f1b82 */ /* 0x000e620000000800 */
[----:B------:R-:W-:-:S06]  /*17b0*/  @P1 LEA.HI.X R9, R5, R9, R12, 0x2, P2 ;  /* 0x0000000905091211 */ /* 0x000fcc00010f140c */
[----:B------:R-:W2:Y:S01]  /*17c0*/  @P1 LDG.E R9, desc[UR16][R8.64+0x4] ;  /* 0x0000041008091981 */ /* 0x000ea2000c1e1900 */
[----:B------:R-:W3:Y:S01]  /*17d0*/  @P0 LDC R12, c[0x0][0x3b0] ;  /* 0x0000ec00ff0c0b82 */ /* 0x000ee20000000800 */
[----:B------:R-:W-:Y:S02]  /*17e0*/  IADD3 R4, PT, PT, R4, 0x2, RZ ;  /* 0x0000000204047810 */ /* 0x000fe40007ffe0ff */
[----:B---3--:R-:W-:Y:S01]  /*17f0*/  FSETP.GT.AND P2, PT, R11, R12, P0 ;  /* 0x0000000c0b00720b */ /* 0x008fe20000744000 */
[----:B------:R-:W-:Y:S01]  /*1800*/  @P0 FMUL R5, R0, R11 ;  /* 0x0000000b00050220 */ /* 0x000fe20000400000 */
[----:B--2---:R-:W-:-:S11]  /*1810*/  FSETP.GT.AND P3, PT, R9, R14, P1 ;  /* 0x0000000e0900720b */ /* 0x004fd60000f64000 */
[----:B0-----:R-:W-:Y:S01]  /*1820*/  @P2 FFMA R2, R5, R13, R2 ;  /* 0x0000000d05022223 */ /* 0x001fe20000000002 */
[----:B------:R-:W-:-:S04]  /*1830*/  @P1 FMUL R5, R0, R9 ;  /* 0x0000000900051220 */ /* 0x000fc80000400000 */
[----:B-1----:R-:W-:-:S07]  /*1840*/  @P3 FFMA R2, R5, R15, R2 ;  /* 0x0000000f05023223 */ /* 0x002fce0000000002 */
.L_x_101:
[----:B------:R-:W-:Y:S01]  /*1850*/  ISETP.NE.AND P0, PT, R4, R6, PT ;  /* 0x000000060400720c */ /* 0x000fe20003f05270 */
[----:B------:R-:W-:Y:S03]  /*1860*/  BSSY.RECONVERGENT B0, `(.L_x_97) ;  /* 0x000000c000007945 */ /* 0x000fe60003800200 */
[----:B------:R-:W-:-:S13]  /*1870*/  ISETP.NE.U32.OR P0, PT, R7, 0x1, !P0 ;  /* 0x000000010700780c */ /* 0x000fda0004705470 */
[----:B------:R-:W-:Y:S05]  /*1880*/  @P0 BRA `(.L_x_102) ;  /* 0x0000000000240947 */ /* 0x000fea0003800000 */
[----:B------:R-:W0:Y:S01]  /*1890*/  LDC.64 R8, c[0x0][0x390] ;  /* 0x0000e400ff087b82 */ /* 0x000e220000000a00 */
[----:B------:R-:W-:Y:S01]  /*18a0*/  IADD3 R5, PT, PT, R3, R4, RZ ;  /* 0x0000000403057210 */ /* 0x000fe20007ffe0ff */
[----:B------:R-:W1:Y:S01]  /*18b0*/  LDCU UR4, c[0x0][0x3b0] ;  /* 0x00007600ff0477ac */ /* 0x000e620008000800 */
[----:B------:R-:W2:Y:S03]  /*18c0*/  LDCU UR5, c[0x0][0x3ac] ;  /* 0x00007580ff0577ac */ /* 0x000ea60008000800 */
[----:B0-----:R-:W-:-:S06]  /*18d0*/  IMAD.WIDE R4, R5, 0x4, R8 ;  /* 0x0000000405047825 */ /* 0x001fcc00078e0208 */
[----:B------:R-:W1:Y:S02]  /*18e0*/  LDG.E R5, desc[UR16][R4.64] ;  /* 0x0000001004057981 */ /* 0x000e64000c1e1900 */
[----:B-1----:R-:W-:Y:S01]  /*18f0*/  FSETP.GT.AND P0, PT, R5, UR4, PT ;  /* 0x0000000405007c0b */ /* 0x002fe2000bf04000 */
[----:B------:R-:W-:-:S12]  /*1900*/  FMUL R3, R0, R5 ;  /* 0x0000000500037220 */ /* 0x000fd80000400000 */
[----:B--2---:R-:W-:-:S07]  /*1910*/  @P0 FFMA R2, R3, UR5, R2 ;  /* 0x0000000503020c23 */ /* 0x004fce0008000002 */
.L_x_102:
[----:B------:R-:W-:Y:S05]  /*1920*/  BSYNC.RECONVERGENT B0 ;  /* 0x0000000000007941 */ /* 0x000fea0003800200 */
.L_x_97:
[----:B------:R-:W0:Y:S01]  /*1930*/  LDC.64 R4, c[0x0][0x398] ;  /* 0x0000e600ff047b82 */ /* 0x000e220000000a00 */
[----:B------:R-:W1:Y:S02]  /*1940*/  LDCU UR4, c[0x0][0x3b4] ;  /* 0x00007680ff0477ac */ /* 0x000e640008000800 */
[----:B-1----:R-:W-:-:S04]  /*1950*/  FSETP.GT.AND P0, PT, R2, UR4, PT ;  /* 0x0000000402007c0b */ /* 0x002fc8000bf04000 */
[----:B------:R-:W-:Y:S01]  /*1960*/  FSEL R3, R2, UR4, !P0 ;  /* 0x0000000402037c08 */ /* 0x000fe2000c000000 */
[----:B0-----:R-:W-:-:S05]  /*1970*/  IMAD.WIDE R6, R6, 0x4, R4 ;  /* 0x0000000406067825 */ /* 0x001fca00078e0204 */
[----:B------:R-:W-:Y:S01]  /*1980*/  STG.E desc[UR16][R6.64], R3 ;  /* 0x0000000306007986 */ /* 0x000fe2000c101910 */
[----:B------:R-:W-:Y:S05]  /*1990*/  EXIT ;  /* 0x000000000000794d */ /* 0x000fea0003800000 */
        .weak           $__internal_5_$__cuda_sm3x_div_rn_noftz_f32_slowpath
        .type           $__internal_5_$__cuda_sm3x_div_rn_noftz_f32_slowpath,@function
        .size           $__internal_5_$__cuda_sm3x_div_rn_noftz_f32_slowpath,(.L_x_140 - $__internal_5_$__cuda_sm3x_div_rn_noftz_f32_slowpath)
$__internal_5_$__cuda_sm3x_div_rn_noftz_f32_slowpath:
[----:B------:R-:W-:Y:S01]  /*19a0*/  SHF.R.U32.HI R5, RZ, 0x17, R4 ;  /* 0x00000017ff057819 */ /* 0x000fe20000011604 */
[----:B------:R-:W-:Y:S01]  /*19b0*/  BSSY.RECONVERGENT B1, `(.L_x_103) ;  /* 0x0000063000017945 */ /* 0x000fe20003800200 */
[----:B------:R-:W-:Y:S02]  /*19c0*/  SHF.R.U32.HI R0, RZ, 0x17, R3 ;  /* 0x00000017ff007819 */ /* 0x000fe40000011603 */
[----:B------:R-:W-:Y:S02]  /*19d0*/  LOP3.LUT R5, R5, 0xff, RZ, 0xc0, !PT ;  /* 0x000000ff05057812 */ /* 0x000fe400078ec0ff */
[----:B------:R-:W-:Y:S02]  /*19e0*/  LOP3.LUT R10, R0, 0xff, RZ, 0xc0, !PT ;  /* 0x000000ff000a7812 */ /* 0x000fe400078ec0ff */
[----:B------:R-:W-:-:S03]  /*19f0*/  IADD3 R8, PT, PT, R5, -0x1, RZ ;  /* 0xffffffff05087810 */ /* 0x000fc60007ffe0ff */
[----:B------:R-:W-:Y:S01]  /*1a00*/  VIADD R9, R10, 0xffffffff ;  /* 0xffffffff0a097836 */ /* 0x000fe20000000000 */
[----:B------:R-:W-:-:S04]  /*1a10*/  ISETP.GT.U32.AND P0, PT, R8, 0xfd, PT ;  /* 0x000000fd0800780c */ /* 0x000fc80003f04070 */
[----:B------:R-:W-:-:S13]  /*1a20*/  ISETP.GT.U32.OR P0, PT, R9, 0xfd, P0 ;  /* 0x000000fd0900780c */ /* 0x000fda0000704470 */
[----:B------:R-:W-:Y:S01]  /*1a30*/  @!P0 MOV R7, RZ ;  /* 0x000000ff00078202 */ /* 0x000fe20000000f00 */
[----:B------:R-:W-:Y:S06]  /*1a40*/  @!P0 BRA `(.L_x_104) ;  /* 0x0000000000608947 */ /* 0x000fec0003800000 */
[----:B------:R-:W-:Y:S02]  /*1a50*/  FSETP.GTU.FTZ.AND P0, PT, |R3|, +INF , PT ;  /* 0x7f8000000300780b */ /* 0x000fe40003f1c200 */
[----:B------:R-:W-:Y:S02]  /*1a60*/  FSETP.GTU.FTZ.AND P1, PT, |R4|, +INF , PT ;  /* 0x7f8000000400780b */ /* 0x000fe40003f3c200 */
[----:B------:R-:W-:Y:S02]  /*1a70*/  MOV R0, R4 ;  /* 0x0000000400007202 */ /* 0x000fe40000000f00 */
        /* <DEDUP_REMOVED lines=16> */
[----:B------:R-:W-:Y:S01]  /*1b80*/  @P0 MOV R7, RZ ;  /* 0x000000ff00070202 */ /* 0x000fe20000000f00 */
[----:B------:R-:W-:Y:S02]  /*1b90*/  @!P0 IMAD.MOV.U32 R7, RZ, RZ, -0x40 ;  /* 0xffffffc0ff078424 */ /* 0x000fe400078e00ff */
[----:B------:R-:W-:Y:S01]  /*1ba0*/  @!P0 FFMA R3, R3, 1.84467440737095516160e+19, RZ ;  /* 0x5f80000003038823 */ /* 0x000fe200000000ff */
[----:B------:R-:W-:Y:S02]  /*1bb0*/  @!P1 FFMA R4, R0, 1.84467440737095516160e+19, RZ ;  /* 0x5f80000000049823 */ /* 0x000fe400000000ff */
[----:B------:R-:W-:-:S07]  /*1bc0*/  @!P1 IADD3 R7, PT, PT, R7, 0x40, RZ ;  /* 0x0000004007079810 */ /* 0x000fce0007ffe0ff */
.L_x_104:
[----:B------:R-:W-:Y:S01]  /*1bd0*/  LEA R9, R5, 0xc0800000, 0x17 ;  /* 0xc080000005097811 */ /* 0x000fe200078eb8ff */
[----:B------:R-:W-:Y:S03]  /*1be0*/  BSSY.RECONVERGENT B2, `(.L_x_109) ;  /* 0x0000036000027945 */ /* 0x000fe60003800200 */
[----:B------:R-:W-:Y:S02]  /*1bf0*/  IADD3 R9, PT, PT, -R9, R4, RZ ;  /* 0x0000000409097210 */ /* 0x000fe40007ffe1ff */
[----:B------:R-:W-:Y:S02]  /*1c00*/  IADD3 R4, PT, PT, R10, -0x7f, RZ ;  /* 0xffffff810a047810 */ /* 0x000fe40007ffe0ff */
[----:B------:R-:W0:Y:S01]  /*1c10*/  MUFU.RCP R8, R9 ;  /* 0x0000000900087308 */ /* 0x000e220000001000 */
[----:B------:R-:W-:Y:S02]  /*1c20*/  FADD.FTZ R11, -R9, -RZ ;  /* 0x800000ff090b7221 */ /* 0x000fe40000010100 */
[C---:B------:R-:W-:Y:S01]  /*1c30*/  IMAD R0, R4.reuse, -0x800000, R3 ;  /* 0xff80000004007824 */ /* 0x040fe200078e0203 */
[----:B------:R-:W-:-:S05]  /*1c40*/  IADD3 R4, PT, PT, R4, 0x7f, -R5 ;  /* 0x0000007f04047810 */ /* 0x000fca0007ffe805 */
[----:B------:R-:W-:Y:S02]  /*1c50*/  IMAD.IADD R4, R4, 0x1, R7 ;  /* 0x0000000104047824 */ /* 0x000fe400078e0207 */
        /* <DEDUP_REMOVED lines=8> */
[----:B------:R-:W-:-:S04]  /*1ce0*/  LOP3.LUT R3, R3, 0xff, RZ, 0xc0, !PT ;  /* 0x000000ff03037812 */ /* 0x000fc800078ec0ff */
[----:B------:R-:W-:-:S04]  /*1cf0*/  IADD3 R7, PT, PT, R3, R4, RZ ;  /* 0x0000000403077210 */ /* 0x000fc80007ffe0ff */
[----:B------:R-:W-:-:S04]  /*1d00*/  IADD3 R3, PT, PT, R7, -0x1, RZ ;  /* 0xffffffff07037810 */ /* 0x000fc80007ffe0ff */
        /* <DEDUP_REMOVED lines=27> */
[----:B------:R-:W-:-:S04]  /*1ec0*/  LOP3.LUT R3, R3, R4, RZ, 0xc0, !PT ;  /* 0x0000000403037212 */ /* 0x000fc800078ec0ff */
[----:B------:R-:W-:-:S04]  /*1ed0*/  IADD3 R3, PT, PT, R8, R3, RZ ;  /* 0x0000000308037210 */ /* 0x000fc80007ffe0ff */
[----:B------:R-:W-:Y:S01]  /*1ee0*/  LOP3.LUT R0, R3, R0, RZ, 0xfc, !PT ;  /* 0x0000000003007212 */ /* 0x000fe200078efcff */
[----:B------:R-:W-:Y:S06]  /*1ef0*/  BRA `(.L_x_112) ;  /* 0x0000000000107947 */ /* 0x000fec0003800000 */
.L_x_111:
[----:B------:R-:W-:-:S04]  /*1f00*/  LOP3.LUT R0, R0, 0x80000000, RZ, 0xc0, !PT ;  /* 0x8000000000007812 */ /* 0x000fc800078ec0ff */
[----:B------:R-:W-:Y:S01]  /*1f10*/  LOP3.LUT R0, R0, 0x7f800000, RZ, 0xfc, !PT ;  /* 0x7f80000000007812 */ /* 0x000fe200078efcff */
[----:B------:R-:W-:Y:S06]  /*1f20*/  BRA `(.L_x_112) ;  /* 0x0000000000047947 */ /* 0x000fec0003800000 */
.L_x_110:
[----:B------:R-:W-:-:S07]  /*1f30*/  LEA R0, R4, R0, 0x17 ;  /* 0x0000000004007211 */ /* 0x000fce00078eb8ff */
.L_x_112:
[----:B------:R-:W-:Y:S05]  /*1f40*/  BSYNC.RECONVERGENT B2 ;  /* 0x0000000000027941 */ /* 0x000fea0003800200 */
.L_x_109:
[----:B------:R-:W-:Y:S05]  /*1f50*/  BRA `(.L_x_113) ;  /* 0x0000000000207947 */ /* 0x000fea0003800000 */
.L_x_108:
[----:B------:R-:W-:-:S04]  /*1f60*/  LOP3.LUT R0, R4, 0x80000000, R3, 0x48, !PT ;  /* 0x8000000004007812 */ /* 0x000fc800078e4803 */
[----:B------:R-:W-:Y:S01]  /*1f70*/  LOP3.LUT R0, R0, 0x7f800000, RZ, 0xfc, !PT ;  /* 0x7f80000000007812 */ /* 0x000fe200078efcff */
[----:B------:R-:W-:Y:S06]  /*1f80*/  BRA `(.L_x_113) ;  /* 0x0000000000147947 */ /* 0x000fec0003800000 */
.L_x_107:
[----:B------:R-:W-:Y:S01]  /*1f90*/  LOP3.LUT R0, R4, 0x80000000, R3, 0x48, !PT ;  /* 0x8000000004007812 */ /* 0x000fe200078e4803 */
[----:B------:R-:W-:Y:S06]  /*1fa0*/  BRA `(.L_x_113) ;  /* 0x00000000000c7947 */ /* 0x000fec0003800000 */
.L_x_106:
[----:B------:R-:W0:Y:S01]  /*1fb0*/  MUFU.RSQ R0, -QNAN ;  /* 0xffc0000000007908 */ /* 0x000e220000001400 */
[----:B------:R-:W-:Y:S05]  /*1fc0*/  BRA `(.L_x_113) ;  /* 0x0000000000047947 */ /* 0x000fea0003800000 */
.L_x_105:
[----:B------:R-:W-:-:S07]  /*1fd0*/  FADD.FTZ R0, R3, R0 ;  /* 0x0000000003007221 */ /* 0x000fce0000010000 */
.L_x_113:
[----:B------:R-:W-:Y:S05]  /*1fe0*/  BSYNC.RECONVERGENT B1 ;  /* 0x0000000000017941 */ /* 0x000fea0003800200 */
.L_x_103:
[----:B------:R-:W-:-:S04]  /*1ff0*/  HFMA2 R3, -RZ, RZ, 0, 0 ;  /* 0x00000000ff037431 */ /* 0x000fc800000001ff */
[----:B0-----:R-:W-:Y:S05]  /*2000*/  RET.REL.NODEC R2 `(_Z26navigate_venn_space_kernelPKfS0_S0_Pfiiffff) ;  /* 0xffffffdc02fc7950 */ /* 0x001fea0003c3ffff */
.L_x_114:
        /* <DEDUP_REMOVED lines=15> */
.L_x_140:


//--------------------- .text._Z33extract_semantic_embedding_kernelPKfPfii --------------------------
	.section	.text._Z33extract_semantic_embedding_kernelPKfPfii,"ax",@progbits
	.align	128
        .global         _Z33extract_semantic_embedding_kernelPKfPfii
        .type           _Z33extract_semantic_embedding_kernelPKfPfii,@function
        .size           _Z33extract_semantic_embedding_kernelPKfPfii,(.L_x_141 - _Z33extract_semantic_embedding_kernelPKfPfii)
        .other          _Z33extract_semantic_embedding_kernelPKfPfii,@"STO_CUDA_ENTRY STV_DEFAULT"
_Z33extract_semantic_embedding_kernelPKfPfii:
.text._Z33extract_semantic_embedding_kernelPKfPfii:
[----:B------:R-:W-:Y:S01]  /*0000*/  LDC R1, c[0x0][0x37c] ;  /* 0x0000df00ff017b82 */ /* 0x000fe20000000800 */
[----:B------:R-:W0:Y:S07]  /*0010*/  S2R R3, SR_TID.X ;  /* 0x0000000000037919 */ /* 0x000e2e0000002100 */
[----:B------:R-:W0:Y:S08]  /*0020*/  S2UR UR4, SR_CTAID.X ;  /* 0x00000000000479c3 */ /* 0x000e300000002500 */
[----:B------:R-:W0:Y:S08]  /*0030*/  LDC R14, c[0x0][0x360] ;  /* 0x0000d800ff0e7b82 */ /* 0x000e300000000800 */
[----:B------:R-:W1:Y:S01]  /*0040*/  LDC R19, c[0x0][0x394] ;  /* 0x0000e500ff137b82 */ /* 0x000e620000000800 */
[----:B0-----:R-:W-:-:S05]  /*0050*/  IMAD R14, R14, UR4, R3 ;  /* 0x000000040e0e7c24 */ /* 0x001fca000f8e0203 */
[----:B-1----:R-:W-:-:S13]  /*0060*/  ISETP.GE.AND P0, PT, R14, R19, PT ;  /* 0x000000130e00720c */ /* 0x002fda0003f06270 */
[----:B------:R-:W-:Y:S05]  /*0070*/  @P0 EXIT ;  /* 0x000000000000094d */ /* 0x000fea0003800000 */
[----:B------:R-:W0:Y:S01]  /*0080*/  LDCU UR7, c[0x0][0x390] ;  /* 0x00007200ff0777ac */ /* 0x000e220008000800 */
[----:B------:R-:W-:Y:S01]  /*0090*/  HFMA2 R15, -RZ, RZ, 0, 0 ;  /* 0x00000000ff0f7431 */ /* 0x000fe200000001ff */
[----:B------:R-:W1:Y:S01]  /*00a0*/  LDCU.64 UR8, c[0x0][0x358] ;  /* 0x00006b00ff0877ac */ /* 0x000e620008000a00 */
[----:B0-----:R-:W-:-:S09]  /*00b0*/  UISETP.GE.AND UP0, UPT, UR7, 0x1, UPT ;  /* 0x000000010700788c */ /* 0x001fd2000bf06270 */
[----:B-1----:R-:W-:Y:S05]  /*00c0*/  BRA.U !UP0, `(.L_x_115) ;  /* 0x0000000508f87547 */ /* 0x002fea000b800000 */
[----:B------:R-:W-:Y:S01]  /*00d0*/  UISETP.GE.U32.AND UP1, UPT, UR7, 0x10, UPT ;  /* 0x000000100700788c */ /* 0x000fe2000bf26070 */
[----:B------:R-:W-:Y:S01]  /*00e0*/  MOV R15, RZ ;  /* 0x000000ff000f7202 */ /* 0x000fe20000000f00 */
[----:B------:R-:W-:Y:S01]  /*00f0*/  ULOP3.LUT UR5, UR7, 0xf, URZ, 0xc0, !UPT ;  /* 0x0000000f07057892 */ /* 0x000fe2000f8ec0ff */
[----:B------:R-:W-:-:S03]  /*0100*/  UMOV UR4, URZ ;  /* 0x000000ff00047c82 */ /* 0x000fc60008000000 */
[----:B------:R-:W-:-:S03]  /*0110*/  UISETP.NE.AND UP0, UPT, UR5, URZ, UPT ;  /* 0x000000ff0500728c */ /* 0x000fc6000bf05270 */
[----:B------:R-:W-:Y:S08]  /*0120*/  BRA.U !UP1, `(.L_x_116) ;  /* 0x0000000109e47547 */ /* 0x000ff0000b800000 */
[----:B------:R-:W-:Y:S01]  /*0130*/  ULOP3.LUT UR4, UR7, 0x7ffffff0, URZ, 0xc0, !UPT ;  /* 0x7ffffff007047892 */ /* 0x000fe2000f8ec0ff */
[----:B------:R-:W-:Y:S02]  /*0140*/  MOV R15, RZ ;  /* 0x000000ff000f7202 */ /* 0x000fe40000000f00 */
[----:B------:R-:W-:Y:S01]  /*0150*/  MOV R0, R14 ;  /* 0x0000000e00007202 */ /* 0x000fe20000000f00 */
[----:B------:R-:W-:-:S12]  /*0160*/  UIADD3 UR6, UPT, UPT, -UR4, URZ, URZ ;  /* 0x000000ff04067290 */ /* 0x000fd8000fffe1ff */
.L_x_117:
[----:B------:R-:W0:Y:S02]  /*0170*/  LDC.64 R4, c[0x0][0x380] ;  /* 0x0000e000ff047b82 */ /* 0x000e240000000a00 */
[----:B0-----:R-:W-:-:S05]  /*0180*/  IMAD.WIDE R4, R0, 0x4, R4 ;  /* 0x0000000400047825 */ /* 0x001fca00078e0204 */
[----:B------:R-:W2:Y:S01]  /*0190*/  LDG.E R24, desc[UR8][R4.64] ;  /* 0x0000000804187981 */ /* 0x000ea2000c1e1900 */
[----:B------:R-:W-:-:S05]  /*01a0*/  IMAD.WIDE R6, R19, 0x4, R4 ;  /* 0x0000000413067825 */ /* 0x000fca00078e0204 */
[----:B------:R0:W3:Y:S01]  /*01b0*/  LDG.E R23, desc[UR8][R6.64] ;  /* 0x0000000806177981 */ /* 0x0000e2000c1e1900 */
[----:B------:R-:W-:-:S05]  /*01c0*/  IMAD.WIDE R8, R19, 0x4, R6 ;  /* 0x0000000413087825 */ /* 0x000fca00078e0206 */
[----:B------:R1:W4:Y:S01]  /*01d0*/  LDG.E R22, desc[UR8][R8.64] ;  /* 0x0000000808167981 */ /* 0x000322000c1e1900 */
[----:B------:R-:W-:-:S05]  /*01e0*/  IMAD.WIDE R12, R19, 0x4, R8 ;  /* 0x00000004130c7825 */ /* 0x000fca00078e0208 */
[----:B------:R-:W5:Y:S01]  /*01f0*/  LDG.E R21, desc[UR8][R12.64] ;  /* 0x000000080c157981 */ /* 0x000f62000c1e1900 */
[----:B------:R-:W-:-:S05]  /*0200*/  IMAD.WIDE R16, R19, 0x4, R12 ;  /* 0x0000000413107825 */ /* 0x000fca00078e020c */
[----:B------:R-:W5:Y:S01]  /*0210*/  LDG.E R20, desc[UR8][R16.64] ;  /* 0x0000000810147981 */ /* 0x000f62000c1e1900 */
[----:B------:R-:W-:-:S05]  /*0220*/  IMAD.WIDE R2, R19, 0x4, R16 ;  /* 0x0000000413027825 */ /* 0x000fca00078e0210 */
[----:B------:R1:W5:Y:S01]  /*0230*/  LDG.E R18, desc[UR8][R2.64] ;  /* 0x0000000802127981 */ /* 0x000362000c1e1900 */
[----:B------:R-:W-:-:S05]  /*0240*/  IMAD.WIDE R26, R19, 0x4, R2 ;  /* 0x00000004131a7825 */ /* 0x000fca00078e0202 */
[----:B------:R1:W5:Y:S01]  /*0250*/  LDG.E R25, desc[UR8][R26.64] ;  /* 0x000000081a197981 */ /* 0x000362000c1e1900 */
[----:B------:R-:W-:-:S05]  /*0260*/  IMAD.WIDE R10, R19, 0x4, R26 ;  /* 0x00000004130a7825 */ /* 0x000fca00078e021a */
[----:B------:R1:W5:Y:S01]  /*0270*/  LDG.E R28, desc[UR8][R10.64] ;  /* 0x000000080a1c7981 */ /* 0x000362000c1e1900 */
[----:B0-----:R-:W-:-:S04]  /*0280*/  IMAD.WIDE R6, R19, 0x4, R10 ;  /* 0x0000000413067825 */ /* 0x001fc800078e020a */
[C---:B-1----:R-:W-:Y:S02]  /*0290*/  IMAD.WIDE R8, R19.reuse, 0x4, R6 ;  /* 0x0000000413087825 */ /* 0x042fe400078e0206 */
[----:B------:R-:W5:Y:S02]  /*02a0*/  LDG.E R6, desc[UR8][R6.64] ;  /* 0x0000000806067981 */ /* 0x000f64000c1e1900 */
[C---:B------:R-:W-:Y:S02]  /*02b0*/  IMAD.WIDE R2, R19.reuse, 0x4, R8 ;  /* 0x0000000413027825 */ /* 0x040fe400078e0208 */
[----:B------:R-:W5:Y:S02]  /*02c0*/  LDG.E R8, desc[UR8][R8.64] ;  /* 0x0000000808087981 */ /* 0x000f64000c1e1900 */
[C---:B------:R-:W-:Y:S02]  /*02d0*/  IMAD.WIDE R4, R19.reuse, 0x4, R2 ;  /* 0x0000000413047825 */ /* 0x040fe400078e0202 */
[----:B------:R-:W5:Y:S02]  /*02e0*/  LDG.E R29, desc[UR8][R2.64] ;  /* 0x00000008021d7981 */ /* 0x000f64000c1e1900 */
[----:B------:R-:W-:-:S02]  /*02f0*/  IMAD.WIDE R12, R19, 0x4, R4 ;  /* 0x00000004130c7825 */ /* 0x000fc400078e0204 */
[----:B------:R-:W5:Y:S02]  /*0300*/  LDG.E R4, desc[UR8][R4.64] ;  /* 0x0000000804047981 */ /* 0x000f64000c1e1900 */
[C---:B------:R-:W-:Y:S02]  /*0310*/  IMAD.WIDE R16, R19.reuse, 0x4, R12 ;  /* 0x0000000413107825 */ /* 0x040fe400078e020c */
[----:B------:R-:W5:Y:S02]  /*0320*/  LDG.E R12, desc[UR8][R12.64] ;  /* 0x000000080c0c7981 */ /* 0x000f64000c1e1900 */
[C---:B------:R-:W-:Y:S02]  /*0330*/  IMAD.WIDE R26, R19.reuse, 0x4, R16 ;  /* 0x00000004131a7825 */ /* 0x040fe400078e0210 */
[----:B------:R-:W5:Y:S02]  /*0340*/  LDG.E R16, desc[UR8][R16.64] ;  /* 0x0000000810107981 */ /* 0x000f64000c1e1900 */
[----:B------:R-:W-:-:S02]  /*0350*/  IMAD.WIDE R10, R19, 0x4, R26 ;  /* 0x00000004130a7825 */ /* 0x000fc400078e021a */
[----:B------:R-:W5:Y:S04]  /*0360*/  LDG.E R26, desc[UR8][R26.64] ;  /* 0x000000081a1a7981 */ /* 0x000f68000c1e1900 */
[----:B------:R-:W5:Y:S01]  /*0370*/  LDG.E R10, desc[UR8][R10.64] ;  /* 0x000000080a0a7981 */ /* 0x000f62000c1e1900 */
[----:B------:R-:W-:-:S04]  /*0380*/  UIADD3 UR6, UPT, UPT, UR6, 0x10, URZ ;  /* 0x0000001006067890 */ /* 0x000fc8000fffe0ff */
[----:B------:R-:W-:Y:S01]  /*0390*/  UISETP.NE.AND UP1, UPT, UR6, URZ, UPT ;  /* 0x000000ff0600728c */ /* 0x000fe2000bf25270 */
[----:B------:R-:W-:Y:S01]  /*03a0*/  LEA R0, R19, R0, 0x4 ;  /* 0x0000000013007211 */ /* 0x000fe200078e20ff */
[----:B--2---:R-:W-:-:S04]  /*03b0*/  FADD R24, R24, R15 ;  /* 0x0000000f18187221 */ /* 0x004fc80000000000 */
[----:B---3--:R-:W-:-:S04]  /*03c0*/  FADD R23, R24, R23 ;  /* 0x0000001718177221 */ /* 0x008fc80000000000 */
[----:B----4-:R-:W-:-:S04]  /*03d0*/  FADD R22, R23, R22 ;  /* 0x0000001617167221 */ /* 0x010fc80000000000 */
[----:B-----5:R-:W-:-:S04]  /*03e0*/  FADD R21, R22, R21 ;  /* 0x0000001516157221 */ /* 0x020fc80000000000 */
[----:B------:R-:W-:-:S04]  /*03f0*/  FADD R21, R21, R20 ;  /* 0x0000001415157221 */ /* 0x000fc80000000000 */
        /* <DEDUP_REMOVED lines=10> */
[----:B------:R-:W-:Y:S01]  /*04a0*/  FADD R15, R29, R10 ;  /* 0x0000000a1d0f7221 */ /* 0x000fe20000000000 */
[----:B------:R-:W-:Y:S06]  /*04b0*/  BRA.U UP1, `(.L_x_117) ;  /* 0xfffffffd012c7547 */ /* 0x000fec000b83ffff */
.L_x_116:
[----:B------:R-:W-:Y:S05]  /*04c0*/  BRA.U !UP0, `(.L_x_115) ;  /* 0x0000000108f87547 */ /* 0x000fea000b800000 */
[----:B------:R-:W-:Y:S02]  /*04d0*/  UISETP.GE.U32.AND UP0, UPT, UR5, 0x8, UPT ;  /* 0x000000080500788c */ /* 0x000fe4000bf06070 */
[----:B------:R-:W-:-:S04]  /*04e0*/  ULOP3.LUT UR6, UR7, 0x7, URZ, 0xc0, !UPT ;  /* 0x0000000707067892 */ /* 0x000fc8000f8ec0ff */
[----:B------:R-:W-:-:S03]  /*04f0*/  UISETP.NE.AND UP1, UPT, UR6, URZ, UPT ;  /* 0x000000ff0600728c */ /* 0x000fc6000bf25270 */
[----:B------:R-:W-:Y:S08]  /*0500*/  BRA.U !UP0, `(.L_x_118) ;  /* 0x00000001086c7547 */ /* 0x000ff0000b800000 */
[----:B------:R-:W0:Y:S01]  /*0510*/  LDC.64 R2, c[0x0][0x380] ;  /* 0x0000e000ff027b82 */ /* 0x000e220000000a00 */
[----:B------:R-:W-:-:S04]  /*0520*/  IMAD R5, R19, UR4, R14 ;  /* 0x0000000413057c24 */ /* 0x000fc8000f8e020e */
[----:B0-----:R-:W-:-:S04]  /*0530*/  IMAD.WIDE R2, R5, 0x4, R2 ;  /* 0x0000000405027825 */ /* 0x001fc800078e0202 */
[C---:B------:R-:W-:Y:S02]  /*0540*/  IMAD.WIDE R4, R19.reuse, 0x4, R2 ;  /* 0x0000000413047825 */ /* 0x040fe400078e0202 */
[----:B------:R-:W2:Y:S02]  /*0550*/  LDG.E R2, desc[UR8][R2.64] ;  /* 0x0000000802027981 */ /* 0x000ea4000c1e1900 */
[C---:B------:R-:W-:Y:S02]  /*0560*/  IMAD.WIDE R6, R19.reuse, 0x4, R4 ;  /* 0x0000000413067825 */ /* 0x040fe400078e0204 */
[----:B------:R-:W3:Y:S02]  /*0570*/  LDG.E R5, desc[UR8][R4.64] ;  /* 0x0000000804057981 */ /* 0x000ee4000c1e1900 */
[C---:B------:R-:W-:Y:S02]  /*0580*/  IMAD.WIDE R8, R19.reuse, 0x4, R6 ;  /* 0x0000000413087825 */ /* 0x040fe400078e0206 */
[----:B------:R-:W4:Y:S02]  /*0590*/  LDG.E R7, desc[UR8][R6.64] ;  /* 0x0000000806077981 */ /* 0x000f24000c1e1900 */
        /* <DEDUP_REMOVED lines=9> */
[----:B------:R-:W-:Y:S01]  /*0630*/  UIADD3 UR4, UPT, UPT, UR4, 0x8, URZ ;  /* 0x0000000804047890 */ /* 0x000fe2000fffe0ff */
[----:B--2---:R-:W-:-:S04]  /*0640*/  FADD R2, R15, R2 ;  /* 0x000000020f027221 */ /* 0x004fc80000000000 */
[----:B---3--:R-:W-:-:S04]  /*0650*/  FADD R2, R2, R5 ;  /* 0x0000000502027221 */ /* 0x008fc80000000000 */
[----:B----4-:R-:W-:-:S04]  /*0660*/  FADD R2, R2, R7 ;  /* 0x0000000702027221 */ /* 0x010fc80000000000 */
[----:B-----5:R-:W-:-:S04]  /*0670*/  FADD R2, R2, R9 ;  /* 0x0000000902027221 */ /* 0x020fc80000000000 */
[----:B------:R-:W-:-:S04]  /*0680*/  FADD R2, R2, R11 ;  /* 0x0000000b02027221 */ /* 0x000fc80000000000 */
[----:B------:R-:W-:-:S04]  /*0690*/  FADD R2, R2, R13 ;  /* 0x0000000d02027221 */ /* 0x000fc80000000000 */
[----:B------:R-:W-:-:S04]  /*06a0*/  FADD R2, R2, R17 ;  /* 0x0000001102027221 */ /* 0x000fc80000000000 */
[----:B------:R-:W-:-:S07]  /*06b0*/  FADD R15, R2, R21 ;  /* 0x00000015020f7221 */ /* 0x000fce0000000000 */
.L_x_118:
        /* <DEDUP_REMOVED lines=12> */
[----:B------:R-:W-:Y:S02]  /*0780*/  IMAD.WIDE R8, R19, 0x4, R6 ;  /* 0x0000000413087825 */ /* 0x000fe400078e0206 */
[----:B------:R-:W4:Y:S04]  /*0790*/  LDG.E R6, desc[UR8][R6.64] ;  /* 0x0000000806067981 */ /* 0x000f28000c1e1900 */
[----:B------:R-:W5:Y:S01]  /*07a0*/  LDG.E R8, desc[UR8][R8.64] ;  /* 0x0000000808087981 */ /* 0x000f62000c1e1900 */
[----:B------:R-:W-:Y:S01]  /*07b0*/  UIADD3 UR4, UPT, UPT, UR4, 0x4, URZ ;  /* 0x0000000404047890 */ /* 0x000fe2000fffe0ff */
[----:B--2---:R-:W-:-:S04]  /*07c0*/  FADD R15, R15, R2 ;  /* 0x000000020f0f7221 */ /* 0x004fc80000000000 */
[----:B---3--:R-:W-:-:S04]  /*07d0*/  FADD R15, R15, R4 ;  /* 0x000000040f0f7221 */ /* 0x008fc80000000000 */
[----:B----4-:R-:W-:-:S04]  /*07e0*/  FADD R15, R15, R6 ;  /* 0x000000060f0f7221 */ /* 0x010fc80000000000 */
[----:B-----5:R-:W-:-:S07]  /*07f0*/  FADD R15, R15, R8 ;  /* 0x000000080f0f7221 */ /* 0x020fce0000000000 */
.L_x_119:
[----:B------:R-:W-:Y:S05]  /*0800*/  BRA.U !UP1, `(.L_x_115) ;  /* 0x0000000109287547 */ /* 0x000fea000b800000 */
[----:B------:R-:W0:Y:S01]  /*0810*/  LDC.64 R4, c[0x0][0x380] ;  /* 0x0000e000ff047b82 */ /* 0x000e220000000a00 */
[----:B------:R-:W-:Y:S01]  /*0820*/  IMAD R0, R19, UR4, R14 ;  /* 0x0000000413007c24 */ /* 0x000fe2000f8e020e */
[----:B------:R-:W-:-:S12]  /*0830*/  UIADD3 UR5, UPT, UPT, -UR5, URZ, URZ ;  /* 0x000000ff05057290 */ /* 0x000fd8000fffe1ff */
.L_x_120:
[----:B0-----:R-:W-:-:S06]  /*0840*/  IMAD.WIDE R2, R0, 0x4, R4 ;  /* 0x0000000400027825 */ /* 0x001fcc00078e0204 */
[----:B------:R-:W2:Y:S01]  /*0850*/  LDG.E R2, desc[UR8][R2.64] ;  /* 0x0000000802027981 */ /* 0x000ea2000c1e1900 */
[----:B------:R-:W-:Y:S01]  /*0860*/  UIADD3 UR5, UPT, UPT, UR5, 0x1, URZ ;  /* 0x0000000105057890 */ /* 0x000fe2000fffe0ff */
[----:B------:R-:W-:-:S03]  /*0870*/  IADD3 R0, PT, PT, R0, R19, RZ ;  /* 0x0000001300007210 */ /* 0x000fc60007ffe0ff */
[----:B------:R-:W-:Y:S01]  /*0880*/  UISETP.NE.AND UP0, UPT, UR5, URZ, UPT ;  /* 0x000000ff0500728c */ /* 0x000fe2000bf05270 */
[----:B--2---:R-:W-:-:S08]  /*0890*/  FADD R15, R2, R15 ;  /* 0x0000000f020f7221 */ /* 0x004fd00000000000 */
[----:B------:R-:W-:Y:S05]  /*08a0*/  BRA.U UP0, `(.L_x_120) ;  /* 0xfffffffd00e47547 */ /* 0x000fea000b83ffff */
.L_x_115:
[----:B------:R-:W-:Y:S01]  /*08b0*/  I2FP.F32.S32 R4, UR7 ;  /* 0x0000000700047c45 */ /* 0x000fe20008201400 */
        /* <DEDUP_REMOVED lines=9> */
[----:B------:R-:W-:Y:S02]  /*0950*/  MOV R3, R15 ;  /* 0x0000000f00037202 */ /* 0x000fe40000000f00 */
[----:B------:R-:W-:-:S07]  /*0960*/  MOV R2, 0x980 ;  /* 0x0000098000027802 */ /* 0x000fce0000000f00 */
[----:B------:R-:W-:Y:S05]  /*0970*/  CALL.REL.NOINC `($__internal_6_$__cuda_sm3x_div_rn_noftz_f32_slowpath) ;  /* 0x0000000000187944 */ /* 0x000fea0003c00000 */
[----:B------:R-:W-:-:S07]  /*0980*/  MOV R5, R0 ;  /* 0x0000000000057202 */ /* 0x000fce0000000f00 */
.L_x_122:
[----:B------:R-:W-:Y:S05]  /*0990*/  BSYNC.RECONVERGENT B0 ;  /* 0x0000000000007941 */ /* 0x000fea0003800200 */
.L_x_121:
[----:B------:R-:W0:Y:S02]  /*09a0*/  LDC.64 R2, c[0x0][0x388] ;  /* 0x0000e200ff027b82 */ /* 0x000e240000000a00 */
[----:B0-----:R-:W-:-:S05]  /*09b0*/  IMAD.WIDE R14, R14, 0x4, R2 ;  /* 0x000000040e0e7825 */ /* 0x001fca00078e0202 */
[----:B------:R-:W-:Y:S01]  /*09c0*/  STG.E desc[UR8][R14.64], R5 ;  /* 0x000000050e007986 */ /* 0x000fe2000c101908 */
[----:B------:R-:W-:Y:S05]  /*09d0*/  EXIT ;  /* 0x000000000000794d */ /* 0x000fea0003800000 */
        .weak           $__internal_6_$__cuda_sm3x_div_rn_noftz_f32_slowpath
        .type           $__internal_6_$__cuda_sm3x_div_rn_noftz_f32_slowpath,@function
        .size           $__internal_6_$__cuda_sm3x_div_rn_noftz_f32_slowpath,(.L_x_141 - $__internal_6_$__cuda_sm3x_div_rn_noftz_f32_slowpath)
$__internal_6_$__cuda_sm3x_div_rn_noftz_f32_slowpath:
[----:B------:R-:W-:Y:S01]  /*09e0*/  SHF.R.U32.HI R5, RZ, 0x17, R4 ;  /* 0x00000017ff057819 */ /* 0x000fe20000011604 */
[----:B------:R-:W-:Y:S01]  /*09f0*/  BSSY.RECONVERGENT B1, `(.L_x_123) ;  /* 0x0000063000017945 */ /* 0x000fe20003800200 */
[----:B------:R-:W-:Y:S02]  /*0a00*/  SHF.R.U32.HI R0, RZ, 0x17, R3 ;  /* 0x00000017ff007819 */ /* 0x000fe40000011603 */
[----:B------:R-:W-:Y:S02]  /*0a10*/  LOP3.LUT R5, R5, 0xff, RZ, 0xc0, !PT ;  /* 0x000000ff05057812 */ /* 0x000fe400078ec0ff */
[----:B------:R-:W-:Y:S02]  /*0a20*/  LOP3.LUT R10, R0, 0xff, RZ, 0xc0, !PT ;  /* 0x000000ff000a7812 */ /* 0x000fe400078ec0ff */
[----:B------:R-:W-:Y:S02]  /*0a30*/  IADD3 R7, PT, PT, R5, -0x1, RZ ;  /* 0xffffffff05077810 */ /* 0x000fe40007ffe0ff */
[----:B------:R-:W-:-:S02]  /*0a40*/  IADD3 R8, PT, PT, R10, -0x1, RZ ;  /* 0xffffffff0a087810 */ /* 0x000fc40007ffe0ff */
        /* <DEDUP_REMOVED lines=24> */
[----:B------:R-:W-:Y:S01]  /*0bd0*/  @!P0 FFMA R3, R3, 1.84467440737095516160e+19, RZ ;  /* 0x5f80000003038823 */ /* 0x000fe200000000ff */
[----:B------:R-:W-:Y:S01]  /*0be0*/  @!P0 MOV R6, 0xffffffc0 ;  /* 0xffffffc000068802 */ /* 0x000fe20000000f00 */
[----:B------:R-:W-:-:S03]  /*0bf0*/  @!P1 FFMA R4, R0, 1.84467440737095516160e+19, RZ ;  /* 0x5f80000000049823 */ /* 0x000fc600000000ff */
[----:B------:R-:W-:-:S07]  /*0c00*/  @!P1 IADD3 R6, PT, PT, R6, 0x40, RZ ;  /* 0x0000004006069810 */ /* 0x000fce0007ffe0ff */
.L_x_124:
[----:B------:R-:W-:Y:S01]  /*0c10*/  LEA R7, R5, 0xc0800000, 0x17 ;  /* 0xc080000005077811 */ /* 0x000fe200078eb8ff */
[----:B------:R-:W-:Y:S03]  /*0c20*/  BSSY.RECONVERGENT B2, `(.L_x_129) ;  /* 0x0000036000027945 */ /* 0x000fe60003800200 */
[----:B------:R-:W-:Y:S02]  /*0c30*/  IADD3 R7, PT, PT, -R7, R4, RZ ;  /* 0x0000000407077210 */ /* 0x000fe40007ffe1ff */
[----:B------:R-:W-:Y:S02]  /*0c40*/  IADD3 R4, PT, PT, R10, -0x7f, RZ ;  /* 0xffffff810a047810 */ /* 0x000fe40007ffe0ff */
[----:B------:R-:W0:Y:S01]  /*0c50*/  MUFU.RCP R8, R7 ;  /* 0x0000000700087308 */ /* 0x000e220000001000 */
[----:B------:R-:W-:Y:S01]  /*0c60*/  FADD.FTZ R9, -R7, -RZ ;  /* 0x800000ff07097221 */ /* 0x000fe20000010100 */
[C---:B------:R-:W-:Y:S01]  /*0c70*/  IADD3 R5, PT, PT, R4.reuse, 0x7f, -R5 ;  /* 0x0000007f04057810 */ /* 0x040fe20007ffe805 */
[----:B------:R-:W-:-:S03]  /*0c80*/  IMAD R0, R4, -0x800000, R3 ;  /* 0xff80000004007824 */ /* 0x000fc600078e0203 */
[----:B------:R-:W-:Y:S01]  /*0c90*/  IADD3 R5, PT, PT, R5, R6, RZ ;  /* 0x0000000605057210 */ /* 0x000fe20007ffe0ff */
        /* <DEDUP_REMOVED lines=21> */
[C---:B------:R-:W-:Y:S01]  /*0df0*/  IADD3 R6, PT, PT, R7.reuse, 0x20, RZ ;  /* 0x0000002007067810 */ /* 0x040fe20007ffe0ff */
[CCC-:B------:R-:W-:Y:S01]  /*0e00*/  FFMA.RM R4, R10.reuse, R8.reuse, R11.reuse ;  /* 0x000000080a047223 */ /* 0x1c0fe2000000400b */
[----:B------:R-:W-:Y:S02]  /*0e10*/  ISETP.NE.AND P2, PT, R7, RZ, PT ;  /* 0x000000ff0700720c */ /* 0x000fe40003f45270 */
[----:B------:R-:W-:Y:S01]  /*0e20*/  LOP3.LUT R5, R3, 0x7fffff, RZ, 0xc0, !PT ;  /* 0x007fffff03057812 */ /* 0x000fe200078ec0ff */
[----:B------:R-:W-:Y:S01]  /*0e30*/  FFMA.RP R3, R10, R8, R11 ;  /* 0x000000080a037223 */ /* 0x000fe2000000800b */
[----:B------:R-:W-:Y:S02]  /*0e40*/  ISETP.NE.AND P1, PT, R7, RZ, PT ;  /* 0x000000ff0700720c */ /* 0x000fe40003f25270 */
[----:B------:R-:W-:Y:S02]  /*0e50*/  LOP3.LUT R5, R5, 0x800000, RZ, 0xfc, !PT ;  /* 0x0080000005057812 */ /* 0x000fe400078efcff */
[----:B------:R-:W-:-:S02]  /*0e60*/  IADD3 R7, PT, PT, -R7, RZ, RZ ;  /* 0x000000ff07077210 */ /* 0x000fc40007ffe1ff */
[----:B------:R-:W-:Y:S02]  /*0e70*/  SHF.L.U32 R6, R5, R6, RZ ;  /* 0x0000000605067219 */ /* 0x000fe400000006ff */
[----:B------:R-:W-:Y:S02]  /*0e80*/  FSETP.NEU.FTZ.AND P0, PT, R3, R4, PT ;  /* 0x000000040300720b */ /* 0x000fe40003f1d000 */
        /* <DEDUP_REMOVED lines=11> */
.L_x_131:
[----:B------:R-:W-:-:S04]  /*0f40*/  LOP3.LUT R0, R0, 0x80000000, RZ, 0xc0, !PT ;  /* 0x8000000000007812 */ /* 0x000fc800078ec0ff */
[----:B------:R-:W-:Y:S01]  /*0f50*/  LOP3.LUT R0, R0, 0x7f800000, RZ, 0xfc, !PT ;  /* 0x7f80000000007812 */ /* 0x000fe200078efcff */
[----:B------:R-:W-:Y:S06]  /*0f60*/  BRA `(.L_x_132) ;  /* 0x0000000000047947 */ /* 0x000fec0003800000 */
.L_x_130:
[----:B------:R-:W-:-:S07]  /*0f70*/  LEA R0, R5, R0, 0x17 ;  /* 0x0000000005007211 */ /* 0x000fce00078eb8ff */
.L_x_132:
[----:B------:R-:W-:Y:S05]  /*0f80*/  BSYNC.RECONVERGENT B2 ;  /* 0x0000000000027941 */ /* 0x000fea0003800200 */
.L_x_129:
[----:B------:R-:W-:Y:S05]  /*0f90*/  BRA `(.L_x_133) ;  /* 0x0000000000207947 */ /* 0x000fea0003800000 */
.L_x_128:
[----:B------:R-:W-:-:S04]  /*0fa0*/  LOP3.LUT R0, R4, 0x80000000, R3, 0x48, !PT ;  /* 0x8000000004007812 */ /* 0x000fc800078e4803 */
[----:B------:R-:W-:Y:S01]  /*0fb0*/  LOP3.LUT R0, R0, 0x7f800000, RZ, 0xfc, !PT ;  /* 0x7f80000000007812 */ /* 0x000fe200078efcff */
[----:B------:R-:W-:Y:S06]  /*0fc0*/  BRA `(.L_x_133) ;  /* 0x0000000000147947 */ /* 0x000fec0003800000 */
.L_x_127:
[----:B------:R-:W-:Y:S01]  /*0fd0*/  LOP3.LUT R0, R4, 0x80000000, R3, 0x48, !PT ;  /* 0x8000000004007812 */ /* 0x000fe200078e4803 */
[----:B------:R-:W-:Y:S06]  /*0fe0*/  BRA `(.L_x_133) ;  /* 0x00000000000c7947 */ /* 0x000fec0003800000 */
.L_x_126:
[----:B------:R-:W0:Y:S01]  /*0ff0*/  MUFU.RSQ R0, -QNAN ;  /* 0xffc0000000007908 */ /* 0x000e220000001400 */
[----:B------:R-:W-:Y:S05]  /*1000*/  BRA `(.L_x_133) ;  /* 0x0000000000047947 */ /* 0x000fea0003800000 */
.L_x_125:
[----:B------:R-:W-:-:S07]  /*1010*/  FADD.FTZ R0, R3, R0 ;  /* 0x0000000003007221 */ /* 0x000fce0000010000 */
.L_x_133:
[----:B------:R-:W-:Y:S05]  /*1020*/  BSYNC.RECONVERGENT B1 ;  /* 0x0000000000017941 */ /* 0x000fea0003800200 */
.L_x_123:
[----:B------:R-:W-:-:S04]  /*1030*/  HFMA2 R3, -RZ, RZ, 0, 0 ;  /* 0x00000000ff037431 */ /* 0x000fc800000001ff */
[----:B0-----:R-:W-:Y:S05]  /*1040*/  RET.REL.NODEC R2 `(_Z33extract_semantic_embedding_kernelPKfPfii) ;  /* 0xffffffec02ec7950 */ /* 0x001fea0003c3ffff */
.L_x_134:
        /* <DEDUP_REMOVED lines=11> */
.L_x_141:


//--------------------- .nv.shared.reserved.0     --------------------------
	.section	.nv.shared.reserved.0,"aw",@nobits
	.weak		__nv_reservedSMEM_offset_0_alias
	.size		__nv_reservedSMEM_offset_0_alias, 0, 64
	.other		__nv_reservedSMEM_offset_0_alias,@"STO_CUDA_RESERVED_SHARED STV_DEFAULT"
__nv_reservedSMEM_offset_0_alias:
	.zero		0
	.zero		64


//--------------------- .nv.shared._Z33compute_venn_intersections_kernelPKfPfiif --------------------------
	.section	.nv.shared._Z33compute_venn_intersections_kernelPKfPfiif,"aw",@nobits
	.sectionflags	@""
	.align	4
.nv.shared._Z33compute_venn_intersections_kernelPKfPfiif:
	.zero		4096


//--------------------- .nv.constant0._Z29update_cluster_centers_kernelPKfS0_Pfiif --------------------------
	.section	.nv.constant0._Z29update_cluster_centers_kernelPKfS0_Pfiif,"a",@progbits
	.sectionflags	@""
	.align	4
.nv.constant0._Z29update_cluster_centers_kernelPKfS0_Pfiif:
	.zero		932


//--------------------- .nv.constant0._Z33accumulate_cluster_updates_kernelPKfPKiS0_PfS3_iii --------------------------
	.section	.nv.constant0._Z33accumulate_cluster_updates_kernelPKfPKiS0_PfS3_iii,"a",@progbits
	.sectionflags	@""
	.align	4
.nv.constant0._Z33accumulate_cluster_updates_kernelPKfPKiS0_PfS3_iii:
	.zero		948


//--------------------- .nv.constant0._Z33compute_venn_intersections_kernelPKfPfiif --------------------------
	.section	.nv.constant0._Z33compute_venn_intersections_kernelPKfPfiif,"a",@progbits
	.sectionflags	@""
	.align	4
.nv.constant0._Z33compute_venn_intersections_kernelPKfPfiif:
	.zero		924


//--------------------- .nv.constant0._Z27update_venn_clusters_kernelPKfPfPiS1_iii --------------------------
	.section	.nv.constant0._Z27update_venn_clusters_kernelPKfPfPiS1_iii,"a",@progbits
	.sectionflags	@""
	.align	4
.nv.constant0._Z27update_venn_clusters_kernelPKfPfPiS1_iii:
	.zero		940


//--------------------- .nv.constant0._Z26navigate_venn_space_kernelPKfS0_S0_Pfiiffff --------------------------
	.section	.nv.constant0._Z26navigate_venn_space_kernelPKfS0_S0_Pfiiffff,"a",@progbits
	.sectionflags	@""
	.align	4
.nv.constant0._Z26navigate_venn_space_kernelPKfS0_S0_Pfiiffff:
	.zero		952


//--------------------- .nv.constant0._Z33extract_semantic_embedding_kernelPKfPfii --------------------------
	.section	.nv.constant0._Z33extract_semantic_embedding_kernelPKfPfii,"a",@progbits
	.sectionflags	@""
	.align	4
.nv.constant0._Z33extract_semantic_embedding_kernelPKfPfii:
	.zero		920


//--------------------- SYMBOLS --------------------------

	.type		.nv.reservedSmem.offset0,@object
	.size		.nv.reservedSmem.offset0,0x4
	.type		.nv.reservedSmem.cap,@object
	.size		.nv.reservedSmem.cap,0x4
